	.target	sm_100a

	.elftype	@"ET_EXEC"


//--------------------- .note.nv.tkinfo           --------------------------
	.section	.note.nv.tkinfo,"",@"SHT_NOTE"
	.sectionflags	@"SHF_NOTE_NV_TKINFO"
	.tkinfo
        /*0018*/ 	.word	0x00000002
        /*0030*/ 	.string	""
        /*0030*/ 	.string	"ptxas"
        /*0030*/ 	.string	"Cuda compilation tools, release 13.0, V13.0.88"
        /*0030*/ 	.string	"Build cuda_13.0.r13.0/compiler.36424714_0"
        /*0030*/ 	.string	"-arch sm_100a -m 64 "



//--------------------- .note.nv.cuinfo           --------------------------
	.section	.note.nv.cuinfo,"",@"SHT_NOTE"
	.sectionflags	@"SHF_NOTE_NV_CUINFO"
        /*0018*/ 	.short	0x0002
        /*001a*/ 	.short	0x0064
        /*001c*/ 	.short	0x0082
	.zero		2


//--------------------- .nv.info                  --------------------------
	.section	.nv.info,"",@"SHT_CUDA_INFO"
	.align	4


	//----- nvinfo : EIATTR_REGCOUNT
	.align		4
        /*0000*/ 	.byte	0x04, 0x2f
        /*0002*/ 	.short	(.L_16 - .L_15)
	.align		4
.L_15:
        /*0004*/ 	.word	index@(_ZN7cutlass13device_kernelINS_4gemm6kernel13GemmUniversalIN4cute5tupleIJiiiiEEENS1_10collective13CollectiveMmaINS1_35MainloopSm100TmaUmmaWarpSpecializedILi44ELi2ELi4ENS5_IJNS4_1CILi1EEESB_SB_EEEEENS5_IJNSA_ILi64EEENSA_ILi16EEESE_EEEaNS5_IJlSB_lEEEaSH_NS4_8TiledMMAINS4_8MMA_AtomIJNS4_15SM100_MMA_S8_SSIaaiLi64ELi16ELNS4_4UMMA5MajorE0ELSM_0ELNSL_8SaturateE0EEEEEENS4_6LayoutISC_NS5_IJNSA_ILi0EEESR_SR_EEEEENS5_IJNS4_10UnderscoreESU_SU_EEEEENS4_13SM90_TMA_LOADENS4_14ComposedLayoutINS4_7SwizzleILi2ELi4ELi3EEENS4_18smem_ptr_flag_bitsILi8EEENSQ_INS5_IJNSA_ILi8EEESE_EEENS5_IJSE_SB_EEEEEEEvNS4_8identityESX_S17_vS18_EENS_8epilogue10collective18CollectiveEpilogueINS1A_23Sm100TmaWarpSpecializedILi1ELi1ELi8ELb0ELb0EEEJSG_NS5_IJNSQ_ISE_SB_EENSQ_ISF_SB_EEEEEaSH_aSH_NS1A_6fusion15FusionCallbacksIS1E_NS1I_17LinearCombinationIaiaiLNS_15FloatRoundStyleE2EEESG_S1H_JEEENS4_5SM1004TMEM4LOAD25SM100_TMEM_LOAD_16dp32b8xESX_NSY_INSZ_ILi0ELi4ELi3EEES12_NSQ_INS5_IJS13_SF_EEENS5_IJSF_SB_EEEEEEENS4_39AutoVectorizingCopyWithAssumedAlignmentILi128EEENS4_14SM90_TMA_STOREES1W_S1Y_S1Y_EEEvvEEEEvNT_6ParamsE)
        /*0008*/ 	.word	0x00000038


	//----- nvinfo : EIATTR_FRAME_SIZE
	.align		4
.L_16:
        /*000c*/ 	.byte	0x04, 0x11
        /*000e*/ 	.short	(.L_18 - .L_17)
	.align		4
.L_17:
        /*0010*/ 	.word	index@($__internal_2_$__cuda_sm10x_tcgen05_guardrail_trap_unallocated_columns_being_dealloced)
        /*0014*/ 	.word	0x00000000


	//----- nvinfo : EIATTR_FRAME_SIZE
	.align		4
.L_18:
        /*0018*/ 	.byte	0x04, 0x11
        /*001a*/ 	.short	(.L_20 - .L_19)
	.align		4
.L_19:
        /*001c*/ 	.word	index@($__internal_1_$__cuda_sm10x_tcgen05_guardrail_trap_phase_invalid_during_alloc)
        /*0020*/ 	.word	0x00000000


	//----- nvinfo : EIATTR_FRAME_SIZE
	.align		4
.L_20:
        /*0024*/ 	.byte	0x04, 0x11
        /*0026*/ 	.short	(.L_22 - .L_21)
	.align		4
.L_21:
        /*0028*/ 	.word	index@($__internal_0_$__cuda_sm10x_tcgen05_guardrail_trap_col_being_dealloced_not_returned_by_alloc)
        /*002c*/ 	.word	0x00000000


	//----- nvinfo : EIATTR_FRAME_SIZE
	.align		4
.L_22:
        /*0030*/ 	.byte	0x04, 0x11
        /*0032*/ 	.short	(.L_24 - .L_23)
	.align		4
.L_23:
        /*0034*/ 	.word	index@(_ZN7cutlass13device_kernelINS_4gemm6kernel13GemmUniversalIN4cute5tupleIJiiiiEEENS1_10collective13CollectiveMmaINS1_35MainloopSm100TmaUmmaWarpSpecializedILi44ELi2ELi4ENS5_IJNS4_1CILi1EEESB_SB_EEEEENS5_IJNSA_ILi64EEENSA_ILi16EEESE_EEEaNS5_IJlSB_lEEEaSH_NS4_8TiledMMAINS4_8MMA_AtomIJNS4_15SM100_MMA_S8_SSIaaiLi64ELi16ELNS4_4UMMA5MajorE0ELSM_0ELNSL_8SaturateE0EEEEEENS4_6LayoutISC_NS5_IJNSA_ILi0EEESR_SR_EEEEENS5_IJNS4_10UnderscoreESU_SU_EEEEENS4_13SM90_TMA_LOADENS4_14ComposedLayoutINS4_7SwizzleILi2ELi4ELi3EEENS4_18smem_ptr_flag_bitsILi8EEENSQ_INS5_IJNSA_ILi8EEESE_EEENS5_IJSE_SB_EEEEEEEvNS4_8identityESX_S17_vS18_EENS_8epilogue10collective18CollectiveEpilogueINS1A_23Sm100TmaWarpSpecializedILi1ELi1ELi8ELb0ELb0EEEJSG_NS5_IJNSQ_ISE_SB_EENSQ_ISF_SB_EEEEEaSH_aSH_NS1A_6fusion15FusionCallbacksIS1E_NS1I_17LinearCombinationIaiaiLNS_15FloatRoundStyleE2EEESG_S1H_JEEENS4_5SM1004TMEM4LOAD25SM100_TMEM_LOAD_16dp32b8xESX_NSY_INSZ_ILi0ELi4ELi3EEES12_NSQ_INS5_IJS13_SF_EEENS5_IJSF_SB_EEEEEEENS4_39AutoVectorizingCopyWithAssumedAlignmentILi128EEENS4_14SM90_TMA_STOREES1W_S1Y_S1Y_EEEvvEEEEvNT_6ParamsE)
        /*0038*/ 	.word	0x00000000


	//----- nvinfo : EIATTR_MIN_STACK_SIZE
	.align		4
.L_24:
        /*003c*/ 	.byte	0x04, 0x12
        /*003e*/ 	.short	(.L_26 - .L_25)
	.align		4
.L_25:
        /*0040*/ 	.word	index@(_ZN7cutlass13device_kernelINS_4gemm6kernel13GemmUniversalIN4cute5tupleIJiiiiEEENS1_10collective13CollectiveMmaINS1_35MainloopSm100TmaUmmaWarpSpecializedILi44ELi2ELi4ENS5_IJNS4_1CILi1EEESB_SB_EEEEENS5_IJNSA_ILi64EEENSA_ILi16EEESE_EEEaNS5_IJlSB_lEEEaSH_NS4_8TiledMMAINS4_8MMA_AtomIJNS4_15SM100_MMA_S8_SSIaaiLi64ELi16ELNS4_4UMMA5MajorE0ELSM_0ELNSL_8SaturateE0EEEEEENS4_6LayoutISC_NS5_IJNSA_ILi0EEESR_SR_EEEEENS5_IJNS4_10UnderscoreESU_SU_EEEEENS4_13SM90_TMA_LOADENS4_14ComposedLayoutINS4_7SwizzleILi2ELi4ELi3EEENS4_18smem_ptr_flag_bitsILi8EEENSQ_INS5_IJNSA_ILi8EEESE_EEENS5_IJSE_SB_EEEEEEEvNS4_8identityESX_S17_vS18_EENS_8epilogue10collective18CollectiveEpilogueINS1A_23Sm100TmaWarpSpecializedILi1ELi1ELi8ELb0ELb0EEEJSG_NS5_IJNSQ_ISE_SB_EENSQ_ISF_SB_EEEEEaSH_aSH_NS1A_6fusion15FusionCallbacksIS1E_NS1I_17LinearCombinationIaiaiLNS_15FloatRoundStyleE2EEESG_S1H_JEEENS4_5SM1004TMEM4LOAD25SM100_TMEM_LOAD_16dp32b8xESX_NSY_INSZ_ILi0ELi4ELi3EEES12_NSQ_INS5_IJS13_SF_EEENS5_IJSF_SB_EEEEEEENS4_39AutoVectorizingCopyWithAssumedAlignmentILi128EEENS4_14SM90_TMA_STOREES1W_S1Y_S1Y_EEEvvEEEEvNT_6ParamsE)
        /*0044*/ 	.word	0x00000000
.L_26:


//--------------------- .nv.compat                --------------------------
	.section	.nv.compat,"",@"SHT_CUDA_COMPAT_INFO"
	.align	4
        /*0000*/ 	.byte	0x02, 0x09, 0x01, 0x00, 0x02, 0x02, 0x03, 0x00, 0x02, 0x05, 0x06, 0x00, 0x03, 0x07, 0x01, 0x01
        /*0010*/ 	.byte	0x02, 0x03, 0x01, 0x00, 0x02, 0x06, 0x01, 0x00, 0x04, 0x0b, 0x08, 0x00, 0x01, 0x00, 0x00, 0x00
        /*0020*/ 	.byte	0x00, 0x00, 0x00, 0x00


//--------------------- .nv.info._ZN7cutlass13device_kernelINS_4gemm6kernel13GemmUniversalIN4cute5tupleIJiiiiEEENS1_10collective13CollectiveMmaINS1_35MainloopSm100TmaUmmaWarpSpecializedILi44ELi2ELi4ENS5_IJNS4_1CILi1EEESB_SB_EEEEENS5_IJNSA_ILi64EEENSA_ILi16EEESE_EEEaNS5_IJlSB_lEEEaSH_NS4_8TiledMMAINS4_8MMA_AtomIJNS4_15SM100_MMA_S8_SSIaaiLi64ELi16ELNS4_4UMMA5MajorE0ELSM_0ELNSL_8SaturateE0EEEEEENS4_6LayoutISC_NS5_IJNSA_ILi0EEESR_SR_EEEEENS5_IJNS4_10UnderscoreESU_SU_EEEEENS4_13SM90_TMA_LOADENS4_14ComposedLayoutINS4_7SwizzleILi2ELi4ELi3EEENS4_18smem_ptr_flag_bitsILi8EEENSQ_INS5_IJNSA_ILi8EEESE_EEENS5_IJSE_SB_EEEEEEEvNS4_8identityESX_S17_vS18_EENS_8epilogue10collective18CollectiveEpilogueINS1A_23Sm100TmaWarpSpecializedILi1ELi1ELi8ELb0ELb0EEEJSG_NS5_IJNSQ_ISE_SB_EENSQ_ISF_SB_EEEEEaSH_aSH_NS1A_6fusion15FusionCallbacksIS1E_NS1I_17LinearCombinationIaiaiLNS_15FloatRoundStyleE2EEESG_S1H_JEEENS4_5SM1004TMEM4LOAD25SM100_TMEM_LOAD_16dp32b8xESX_NSY_INSZ_ILi0ELi4ELi3EEES12_NSQ_INS5_IJS13_SF_EEENS5_IJSF_SB_EEEEEEENS4_39AutoVectorizingCopyWithAssumedAlignmentILi128EEENS4_14SM90_TMA_STOREES1W_S1Y_S1Y_EEEvvEEEEvNT_6ParamsE --------------------------
	.section	.nv.info._ZN7cutlass13device_kernelINS_4gemm6kernel13GemmUniversalIN4cute5tupleIJiiiiEEENS1_10collective13CollectiveMmaINS1_35MainloopSm100TmaUmmaWarpSpecializedILi44ELi2ELi4ENS5_IJNS4_1CILi1EEESB_SB_EEEEENS5_IJNSA_ILi64EEENSA_ILi16EEESE_EEEaNS5_IJlSB_lEEEaSH_NS4_8TiledMMAINS4_8MMA_AtomIJNS4_15SM100_MMA_S8_SSIaaiLi64ELi16ELNS4_4UMMA5MajorE0ELSM_0ELNSL_8SaturateE0EEEEEENS4_6LayoutISC_NS5_IJNSA_ILi0EEESR_SR_EEEEENS5_IJNS4_10UnderscoreESU_SU_EEEEENS4_13SM90_TMA_LOADENS4_14ComposedLayoutINS4_7SwizzleILi2ELi4ELi3EEENS4_18smem_ptr_flag_bitsILi8EEENSQ_INS5_IJNSA_ILi8EEESE_EEENS5_IJSE_SB_EEEEEEEvNS4_8identityESX_S17_vS18_EENS_8epilogue10collective18CollectiveEpilogueINS1A_23Sm100TmaWarpSpecializedILi1ELi1ELi8ELb0ELb0EEEJSG_NS5_IJNSQ_ISE_SB_EENSQ_ISF_SB_EEEEEaSH_aSH_NS1A_6fusion15FusionCallbacksIS1E_NS1I_17LinearCombinationIaiaiLNS_15FloatRoundStyleE2EEESG_S1H_JEEENS4_5SM1004TMEM4LOAD25SM100_TMEM_LOAD_16dp32b8xESX_NSY_INSZ_ILi0ELi4ELi3EEES12_NSQ_INS5_IJS13_SF_EEENS5_IJSF_SB_EEEEEEENS4_39AutoVectorizingCopyWithAssumedAlignmentILi128EEENS4_14SM90_TMA_STOREES1W_S1Y_S1Y_EEEvvEEEEvNT_6ParamsE,"",@"SHT_CUDA_INFO"
	.sectionflags	@""
	.align	4


	//----- nvinfo : EIATTR_CUDA_API_VERSION
	.align		4
        /*0000*/ 	.byte	0x04, 0x37
        /*0002*/ 	.short	(.L_28 - .L_27)
.L_27:
        /*0004*/ 	.word	0x00000082


	//----- nvinfo : EIATTR_KPARAM_INFO
	.align		4
.L_28:
        /*0008*/ 	.byte	0x04, 0x17
        /*000a*/ 	.short	(.L_30 - .L_29)
.L_29:
        /*000c*/ 	.word	0x00000000
        /*0010*/ 	.short	0x0000
        /*0012*/ 	.short	0x0000
        /*0014*/ 	.byte	0x00, 0xf0, 0x01, 0x20


	//----- nvinfo : EIATTR_AT_ENTRY_FRAGMENTS
	.align		4
.L_30:
        /*0018*/ 	.byte	0x04, 0x4f
        /*001a*/ 	.short	(.L_32 - .L_31)


	//   ....[0]....
.L_31:
        /*001c*/ 	.word	0x00000006


	//----- nvinfo : EIATTR_RESERVED_SMEM_USED
	.align		4
.L_32:
        /*0020*/ 	.byte	0x01, 0x41
	.zero		2


	//----- nvinfo : EIATTR_SPARSE_MMA_MASK
	.align		4
        /*0024*/ 	.byte	0x03, 0x50
        /*0026*/ 	.short	0x0000


	//----- nvinfo : EIATTR_TCGEN05_1CTA_USED
	.align		4
        /*0028*/ 	.byte	0x01, 0x51
	.zero		2


	//----- nvinfo : EIATTR_MAXREG_COUNT
	.align		4
        /*002c*/ 	.byte	0x03, 0x1b
        /*002e*/ 	.short	0x00ff


	//----- nvinfo : EIATTR_NUM_BARRIERS
	.align		4
        /*0030*/ 	.byte	0x02, 0x4c
        /*0032*/ 	.byte	0x07
	.zero		1


	//----- nvinfo : EIATTR_EXTERNS
	.align		4
        /*0034*/ 	.byte	0x04, 0x0f
        /*0036*/ 	.short	(.L_34 - .L_33)


	//   ....[0]....
	.align		4
.L_33:
        /*0038*/ 	.word	index@(__assertfail)


	//----- nvinfo : EIATTR_MERCURY_ISA_VERSION
	.align		4
.L_34:
        /*003c*/ 	.byte	0x03, 0x5f
        /*003e*/ 	.short	0x0101


	//----- nvinfo : EIATTR_INT_WARP_WIDE_INSTR_OFFSETS
	.align		4
        /*0040*/ 	.byte	0x04, 0x31
        /*0042*/ 	.short	(.L_36 - .L_35)


	//   ....[0]....
.L_35:
        /*0044*/ 	.word	0x00002290


	//   ....[1]....
        /*0048*/ 	.word	0x000052f0


	//   ....[2]....
        /*004c*/ 	.word	0x00005310


	//   ....[3]....
        /*0050*/ 	.word	0x00005340


	//   ....[4]....
        /*0054*/ 	.word	0x00005d60


	//   ....[5]....
        /*0058*/ 	.word	0x00005e50


	//----- nvinfo : EIATTR_COOP_GROUP_MASK_REGIDS
	.align		4
.L_36:
        /*005c*/ 	.byte	0x04, 0x29
        /*005e*/ 	.short	(.L_38 - .L_37)


	//   ....[0]....
.L_37:
        /*0060*/ 	.word	0xffffffff


	//   ....[1]....
        /*0064*/ 	.word	0xffffffff


	//   ....[2]....
        /*0068*/ 	.word	0xffffffff


	//   ....[3]....
        /*006c*/ 	.word	0xffffffff


	//   ....[4]....
        /*0070*/ 	.word	0xffffffff


	//   ....[5]....
        /*0074*/ 	.word	0xffffffff


	//   ....[6]....
        /*0078*/ 	.word	0xffffffff


	//   ....[7]....
        /*007c*/ 	.word	0xffffffff


	//   ....[8]....
        /*0080*/ 	.word	0xffffffff


	//   ....[9]....
        /*0084*/ 	.word	0xffffffff


	//   ....[10]....
        /*0088*/ 	.word	0xffffffff


	//   ....[11]....
        /*008c*/ 	.word	0xffffffff


	//   ....[12]....
        /*0090*/ 	.word	0xffffffff


	//----- nvinfo : EIATTR_COOP_GROUP_INSTR_OFFSETS
	.align		4
.L_38:
        /*0094*/ 	.byte	0x04, 0x28
        /*0096*/ 	.short	(.L_40 - .L_39)


	//   ....[0]....
.L_39:
        /*0098*/ 	.word	0x00000090


	//   ....[1]....
        /*009c*/ 	.word	0x000004b0


	//   ....[2]....
        /*00a0*/ 	.word	0x00000b50


	//   ....[3]....
        /*00a4*/ 	.word	0x00000c90


	//   ....[4]....
        /*00a8*/ 	.word	0x00000d90


	//   ....[5]....
        /*00ac*/ 	.word	0x00000f00


	//   ....[6]....
        /*00b0*/ 	.word	0x000010a0


	//   ....[7]....
        /*00b4*/ 	.word	0x00002170


	//   ....[8]....
        /*00b8*/ 	.word	0x000045e0


	//   ....[9]....
        /*00bc*/ 	.word	0x000047f0


	//   ....[10]....
        /*00c0*/ 	.word	0x00004820


	//   ....[11]....
        /*00c4*/ 	.word	0x000051d0


	//   ....[12]....
        /*00c8*/ 	.word	0x00005400


	//----- nvinfo : EIATTR_VRC_CTA_INIT_COUNT
	.align		4
.L_40:
        /*00cc*/ 	.byte	0x02, 0x4a
        /*00ce*/ 	.byte	0x80
	.zero		1


	//----- nvinfo : EIATTR_SYSCALL_OFFSETS
	.align		4
        /*00d0*/ 	.byte	0x04, 0x46
        /*00d2*/ 	.short	(.L_42 - .L_41)


	//   ....[0]....
.L_41:
        /*00d4*/ 	.word	0x00006db0


	//----- nvinfo : EIATTR_MBARRIER_INSTR_OFFSETS
	.align		4
.L_42:
        /*00d8*/ 	.byte	0x04, 0x39
        /*00da*/ 	.short	(.L_44 - .L_43)


	//   ....[0]....
.L_43:
        /*00dc*/ 	.word	0x000005b0
        /*00e0*/ 	.word	0x000000ff
        /*00e4*/ 	.word	0x00000000
        /*00e8*/ 	.short	0x0100
        /*00ea*/ 	.byte	0x05
	.zero		1


	//   ....[1]....
        /*00ec*/ 	.word	0x000005c0
        /*00f0*/ 	.word	0x000000ff
        /*00f4*/ 	.word	0x00000160
        /*00f8*/ 	.short	0x0100
        /*00fa*/ 	.byte	0x05
	.zero		1


	//   ....[2]....
        /*00fc*/ 	.word	0x000005d0
        /*0100*/ 	.word	0x000000ff
        /*0104*/ 	.word	0x00000008
        /*0108*/ 	.short	0x0100
        /*010a*/ 	.byte	0x05
	.zero		1


	//   ....[3]....
        /*010c*/ 	.word	0x000005e0
        /*0110*/ 	.word	0x000000ff
        /*0114*/ 	.word	0x00000168
        /*0118*/ 	.short	0x0100
        /*011a*/ 	.byte	0x05
	.zero		1


	//   ....[4]....
        /*011c*/ 	.word	0x000005f0
        /*0120*/ 	.word	0x000000ff
        /*0124*/ 	.word	0x00000010
        /*0128*/ 	.short	0x0100
        /*012a*/ 	.byte	0x05
	.zero		1


	//   ....[5]....
        /*012c*/ 	.word	0x00000600
        /*0130*/ 	.word	0x000000ff
        /*0134*/ 	.word	0x00000170
        /*0138*/ 	.short	0x0100
        /*013a*/ 	.byte	0x05
	.zero		1


	//   ....[6]....
        /*013c*/ 	.word	0x00000610
        /*0140*/ 	.word	0x000000ff
        /*0144*/ 	.word	0x00000018
        /*0148*/ 	.short	0x0100
        /*014a*/ 	.byte	0x05
	.zero		1


	//   ....[7]....
        /*014c*/ 	.word	0x00000620
        /*0150*/ 	.word	0x000000ff
        /*0154*/ 	.word	0x00000178
        /*0158*/ 	.short	0x0100
        /*015a*/ 	.byte	0x05
	.zero		1


	//   ....[8]....
        /*015c*/ 	.word	0x00000630
        /*0160*/ 	.word	0x000000ff
        /*0164*/ 	.word	0x00000020
        /*0168*/ 	.short	0x0100
        /*016a*/ 	.byte	0x05
	.zero		1


	//   ....[9]....
        /*016c*/ 	.word	0x00000640
        /*0170*/ 	.word	0x000000ff
        /*0174*/ 	.word	0x00000180
        /*0178*/ 	.short	0x0100
        /*017a*/ 	.byte	0x05
	.zero		1


	//   ....[10]....
        /*017c*/ 	.word	0x00000650
        /*0180*/ 	.word	0x000000ff
        /*0184*/ 	.word	0x00000028
        /*0188*/ 	.short	0x0100
        /*018a*/ 	.byte	0x05
	.zero		1


	//   ....[11]....
        /*018c*/ 	.word	0x00000660
        /*0190*/ 	.word	0x000000ff
        /*0194*/ 	.word	0x00000188
        /*0198*/ 	.short	0x0100
        /*019a*/ 	.byte	0x05
	.zero		1


	//   ....[12]....
        /*019c*/ 	.word	0x00000670
        /*01a0*/ 	.word	0x000000ff
        /*01a4*/ 	.word	0x00000030
        /*01a8*/ 	.short	0x0100
        /*01aa*/ 	.byte	0x05
	.zero		1


	//   ....[13]....
        /*01ac*/ 	.word	0x00000680
        /*01b0*/ 	.word	0x000000ff
        /*01b4*/ 	.word	0x00000190
        /*01b8*/ 	.short	0x0100
        /*01ba*/ 	.byte	0x05
	.zero		1


	//   ....[14]....
        /*01bc*/ 	.word	0x00000690
        /*01c0*/ 	.word	0x000000ff
        /*01c4*/ 	.word	0x00000038
        /*01c8*/ 	.short	0x0100
        /*01ca*/ 	.byte	0x05
	.zero		1


	//   ....[15]....
        /*01cc*/ 	.word	0x000006a0
        /*01d0*/ 	.word	0x000000ff
        /*01d4*/ 	.word	0x00000198
        /*01d8*/ 	.short	0x0100
        /*01da*/ 	.byte	0x05
	.zero		1


	//   ....[16]....
        /*01dc*/ 	.word	0x000006b0
        /*01e0*/ 	.word	0x000000ff
        /*01e4*/ 	.word	0x00000040
        /*01e8*/ 	.short	0x0100
        /*01ea*/ 	.byte	0x05
	.zero		1


	//   ....[17]....
        /*01ec*/ 	.word	0x000006c0
        /*01f0*/ 	.word	0x000000ff
        /*01f4*/ 	.word	0x000001a0
        /*01f8*/ 	.short	0x0100
        /*01fa*/ 	.byte	0x05
	.zero		1


	//   ....[18]....
        /*01fc*/ 	.word	0x000006d0
        /*0200*/ 	.word	0x000000ff
        /*0204*/ 	.word	0x00000048
        /*0208*/ 	.short	0x0100
        /*020a*/ 	.byte	0x05
	.zero		1


	//   ....[19]....
        /*020c*/ 	.word	0x000006e0
        /*0210*/ 	.word	0x000000ff
        /*0214*/ 	.word	0x000001a8
        /*0218*/ 	.short	0x0100
        /*021a*/ 	.byte	0x05
	.zero		1


	//   ....[20]....
        /*021c*/ 	.word	0x000006f0
        /*0220*/ 	.word	0x000000ff
        /*0224*/ 	.word	0x00000050
        /*0228*/ 	.short	0x0100
        /*022a*/ 	.byte	0x05
	.zero		1


	//   ....[21]....
        /*022c*/ 	.word	0x00000700
        /*0230*/ 	.word	0x000000ff
        /*0234*/ 	.word	0x000001b0
        /*0238*/ 	.short	0x0100
        /*023a*/ 	.byte	0x05
	.zero		1


	//   ....[22]....
        /*023c*/ 	.word	0x00000710
        /*0240*/ 	.word	0x000000ff
        /*0244*/ 	.word	0x00000058
        /*0248*/ 	.short	0x0100
        /*024a*/ 	.byte	0x05
	.zero		1


	//   ....[23]....
        /*024c*/ 	.word	0x00000720
        /*0250*/ 	.word	0x000000ff
        /*0254*/ 	.word	0x000001b8
        /*0258*/ 	.short	0x0100
        /*025a*/ 	.byte	0x05
	.zero		1


	//   ....[24]....
        /*025c*/ 	.word	0x00000730
        /*0260*/ 	.word	0x000000ff
        /*0264*/ 	.word	0x00000060
        /*0268*/ 	.short	0x0100
        /*026a*/ 	.byte	0x05
	.zero		1


	//   ....[25]....
        /*026c*/ 	.word	0x00000740
        /*0270*/ 	.word	0x000000ff
        /*0274*/ 	.word	0x000001c0
        /*0278*/ 	.short	0x0100
        /*027a*/ 	.byte	0x05
	.zero		1


	//   ....[26]....
        /*027c*/ 	.word	0x00000750
        /*0280*/ 	.word	0x000000ff
        /*0284*/ 	.word	0x00000068
        /*0288*/ 	.short	0x0100
        /*028a*/ 	.byte	0x05
	.zero		1


	//   ....[27]....
        /*028c*/ 	.word	0x00000760
        /*0290*/ 	.word	0x000000ff
        /*0294*/ 	.word	0x000001c8
        /*0298*/ 	.short	0x0100
        /*029a*/ 	.byte	0x05
	.zero		1


	//   ....[28]....
        /*029c*/ 	.word	0x00000770
        /*02a0*/ 	.word	0x000000ff
        /*02a4*/ 	.word	0x00000070
        /*02a8*/ 	.short	0x0100
        /*02aa*/ 	.byte	0x05
	.zero		1


	//   ....[29]....
        /*02ac*/ 	.word	0x00000780
        /*02b0*/ 	.word	0x000000ff
        /*02b4*/ 	.word	0x000001d0
        /*02b8*/ 	.short	0x0100
        /*02ba*/ 	.byte	0x05
	.zero		1


	//   ....[30]....
        /*02bc*/ 	.word	0x00000790
        /*02c0*/ 	.word	0x000000ff
        /*02c4*/ 	.word	0x00000078
        /*02c8*/ 	.short	0x0100
        /*02ca*/ 	.byte	0x05
	.zero		1


	//   ....[31]....
        /*02cc*/ 	.word	0x000007a0
        /*02d0*/ 	.word	0x000000ff
        /*02d4*/ 	.word	0x000001d8
        /*02d8*/ 	.short	0x0100
        /*02da*/ 	.byte	0x05
	.zero		1


	//   ....[32]....
        /*02dc*/ 	.word	0x000007b0
        /*02e0*/ 	.word	0x000000ff
        /*02e4*/ 	.word	0x00000080
        /*02e8*/ 	.short	0x0100
        /*02ea*/ 	.byte	0x05
	.zero		1


	//   ....[33]....
        /*02ec*/ 	.word	0x000007c0
        /*02f0*/ 	.word	0x000000ff
        /*02f4*/ 	.word	0x000001e0
        /*02f8*/ 	.short	0x0100
        /*02fa*/ 	.byte	0x05
	.zero		1


	//   ....[34]....
        /*02fc*/ 	.word	0x000007d0
        /*0300*/ 	.word	0x000000ff
        /*0304*/ 	.word	0x00000088
        /*0308*/ 	.short	0x0100
        /*030a*/ 	.byte	0x05
	.zero		1


	//   ....[35]....
        /*030c*/ 	.word	0x000007e0
        /*0310*/ 	.word	0x000000ff
        /*0314*/ 	.word	0x000001e8
        /*0318*/ 	.short	0x0100
        /*031a*/ 	.byte	0x05
	.zero		1


	//   ....[36]....
        /*031c*/ 	.word	0x000007f0
        /*0320*/ 	.word	0x000000ff
        /*0324*/ 	.word	0x00000090
        /*0328*/ 	.short	0x0100
        /*032a*/ 	.byte	0x05
	.zero		1


	//   ....[37]....
        /*032c*/ 	.word	0x00000800
        /*0330*/ 	.word	0x000000ff
        /*0334*/ 	.word	0x000001f0
        /*0338*/ 	.short	0x0100
        /*033a*/ 	.byte	0x05
	.zero		1


	//   ....[38]....
        /*033c*/ 	.word	0x00000810
        /*0340*/ 	.word	0x000000ff
        /*0344*/ 	.word	0x00000098
        /*0348*/ 	.short	0x0100
        /*034a*/ 	.byte	0x05
	.zero		1


	//   ....[39]....
        /*034c*/ 	.word	0x00000820
        /*0350*/ 	.word	0x000000ff
        /*0354*/ 	.word	0x000001f8
        /*0358*/ 	.short	0x0100
        /*035a*/ 	.byte	0x05
	.zero		1


	//   ....[40]....
        /*035c*/ 	.word	0x00000830
        /*0360*/ 	.word	0x000000ff
        /*0364*/ 	.word	0x000000a0
        /*0368*/ 	.short	0x0100
        /*036a*/ 	.byte	0x05
	.zero		1


	//   ....[41]....
        /*036c*/ 	.word	0x00000840
        /*0370*/ 	.word	0x000000ff
        /*0374*/ 	.word	0x00000200
        /*0378*/ 	.short	0x0100
        /*037a*/ 	.byte	0x05
	.zero		1


	//   ....[42]....
        /*037c*/ 	.word	0x00000850
        /*0380*/ 	.word	0x000000ff
        /*0384*/ 	.word	0x000000a8
        /*0388*/ 	.short	0x0100
        /*038a*/ 	.byte	0x05
	.zero		1


	//   ....[43]....
        /*038c*/ 	.word	0x00000860
        /*0390*/ 	.word	0x000000ff
        /*0394*/ 	.word	0x00000208
        /*0398*/ 	.short	0x0100
        /*039a*/ 	.byte	0x05
	.zero		1


	//   ....[44]....
        /*039c*/ 	.word	0x00000870
        /*03a0*/ 	.word	0x000000ff
        /*03a4*/ 	.word	0x000000b0
        /*03a8*/ 	.short	0x0100
        /*03aa*/ 	.byte	0x05
	.zero		1


	//   ....[45]....
        /*03ac*/ 	.word	0x00000880
        /*03b0*/ 	.word	0x000000ff
        /*03b4*/ 	.word	0x00000210
        /*03b8*/ 	.short	0x0100
        /*03ba*/ 	.byte	0x05
	.zero		1


	//   ....[46]....
        /*03bc*/ 	.word	0x00000890
        /*03c0*/ 	.word	0x000000ff
        /*03c4*/ 	.word	0x000000b8
        /*03c8*/ 	.short	0x0100
        /*03ca*/ 	.byte	0x05
	.zero		1


	//   ....[47]....
        /*03cc*/ 	.word	0x000008a0
        /*03d0*/ 	.word	0x000000ff
        /*03d4*/ 	.word	0x00000218
        /*03d8*/ 	.short	0x0100
        /*03da*/ 	.byte	0x05
	.zero		1


	//   ....[48]....
        /*03dc*/ 	.word	0x000008b0
        /*03e0*/ 	.word	0x000000ff
        /*03e4*/ 	.word	0x000000c0
        /*03e8*/ 	.short	0x0100
        /*03ea*/ 	.byte	0x05
	.zero		1


	//   ....[49]....
        /*03ec*/ 	.word	0x000008c0
        /*03f0*/ 	.word	0x000000ff
        /*03f4*/ 	.word	0x00000220
        /*03f8*/ 	.short	0x0100
        /*03fa*/ 	.byte	0x05
	.zero		1


	//   ....[50]....
        /*03fc*/ 	.word	0x000008d0
        /*0400*/ 	.word	0x000000ff
        /*0404*/ 	.word	0x000000c8
        /*0408*/ 	.short	0x0100
        /*040a*/ 	.byte	0x05
	.zero		1


	//   ....[51]....
        /*040c*/ 	.word	0x000008e0
        /*0410*/ 	.word	0x000000ff
        /*0414*/ 	.word	0x00000228
        /*0418*/ 	.short	0x0100
        /*041a*/ 	.byte	0x05
	.zero		1


	//   ....[52]....
        /*041c*/ 	.word	0x000008f0
        /*0420*/ 	.word	0x000000ff
        /*0424*/ 	.word	0x000000d0
        /*0428*/ 	.short	0x0100
        /*042a*/ 	.byte	0x05
	.zero		1


	//   ....[53]....
        /*042c*/ 	.word	0x00000900
        /*0430*/ 	.word	0x000000ff
        /*0434*/ 	.word	0x00000230
        /*0438*/ 	.short	0x0100
        /*043a*/ 	.byte	0x05
	.zero		1


	//   ....[54]....
        /*043c*/ 	.word	0x00000910
        /*0440*/ 	.word	0x000000ff
        /*0444*/ 	.word	0x000000d8
        /*0448*/ 	.short	0x0100
        /*044a*/ 	.byte	0x05
	.zero		1


	//   ....[55]....
        /*044c*/ 	.word	0x00000920
        /*0450*/ 	.word	0x000000ff
        /*0454*/ 	.word	0x00000238
        /*0458*/ 	.short	0x0100
        /*045a*/ 	.byte	0x05
	.zero		1


	//   ....[56]....
        /*045c*/ 	.word	0x00000930
        /*0460*/ 	.word	0x000000ff
        /*0464*/ 	.word	0x000000e0
        /*0468*/ 	.short	0x0100
        /*046a*/ 	.byte	0x05
	.zero		1


	//   ....[57]....
        /*046c*/ 	.word	0x00000940
        /*0470*/ 	.word	0x000000ff
        /*0474*/ 	.word	0x00000240
        /*0478*/ 	.short	0x0100
        /*047a*/ 	.byte	0x05
	.zero		1


	//   ....[58]....
        /*047c*/ 	.word	0x00000950
        /*0480*/ 	.word	0x000000ff
        /*0484*/ 	.word	0x000000e8
        /*0488*/ 	.short	0x0100
        /*048a*/ 	.byte	0x05
	.zero		1


	//   ....[59]....
        /*048c*/ 	.word	0x00000960
        /*0490*/ 	.word	0x000000ff
        /*0494*/ 	.word	0x00000248
        /*0498*/ 	.short	0x0100
        /*049a*/ 	.byte	0x05
	.zero		1


	//   ....[60]....
        /*049c*/ 	.word	0x00000970
        /*04a0*/ 	.word	0x000000ff
        /*04a4*/ 	.word	0x000000f0
        /*04a8*/ 	.short	0x0100
        /*04aa*/ 	.byte	0x05
	.zero		1


	//   ....[61]....
        /*04ac*/ 	.word	0x00000980
        /*04b0*/ 	.word	0x000000ff
        /*04b4*/ 	.word	0x00000250
        /*04b8*/ 	.short	0x0100
        /*04ba*/ 	.byte	0x05
	.zero		1


	//   ....[62]....
        /*04bc*/ 	.word	0x00000990
        /*04c0*/ 	.word	0x000000ff
        /*04c4*/ 	.word	0x000000f8
        /*04c8*/ 	.short	0x0100
        /*04ca*/ 	.byte	0x05
	.zero		1


	//   ....[63]....
        /*04cc*/ 	.word	0x000009a0
        /*04d0*/ 	.word	0x000000ff
        /*04d4*/ 	.word	0x00000258
        /*04d8*/ 	.short	0x0100
        /*04da*/ 	.byte	0x05
	.zero		1


	//   ....[64]....
        /*04dc*/ 	.word	0x000009b0
        /*04e0*/ 	.word	0x000000ff
        /*04e4*/ 	.word	0x00000100
        /*04e8*/ 	.short	0x0100
        /*04ea*/ 	.byte	0x05
	.zero		1


	//   ....[65]....
        /*04ec*/ 	.word	0x000009c0
        /*04f0*/ 	.word	0x000000ff
        /*04f4*/ 	.word	0x00000260
        /*04f8*/ 	.short	0x0100
        /*04fa*/ 	.byte	0x05
	.zero		1


	//   ....[66]....
        /*04fc*/ 	.word	0x000009d0
        /*0500*/ 	.word	0x000000ff
        /*0504*/ 	.word	0x00000108
        /*0508*/ 	.short	0x0100
        /*050a*/ 	.byte	0x05
	.zero		1


	//   ....[67]....
        /*050c*/ 	.word	0x000009e0
        /*0510*/ 	.word	0x000000ff
        /*0514*/ 	.word	0x00000268
        /*0518*/ 	.short	0x0100
        /*051a*/ 	.byte	0x05
	.zero		1


	//   ....[68]....
        /*051c*/ 	.word	0x000009f0
        /*0520*/ 	.word	0x000000ff
        /*0524*/ 	.word	0x00000110
        /*0528*/ 	.short	0x0100
        /*052a*/ 	.byte	0x05
	.zero		1


	//   ....[69]....
        /*052c*/ 	.word	0x00000a00
        /*0530*/ 	.word	0x000000ff
        /*0534*/ 	.word	0x00000270
        /*0538*/ 	.short	0x0100
        /*053a*/ 	.byte	0x05
	.zero		1


	//   ....[70]....
        /*053c*/ 	.word	0x00000a10
        /*0540*/ 	.word	0x000000ff
        /*0544*/ 	.word	0x00000118
        /*0548*/ 	.short	0x0100
        /*054a*/ 	.byte	0x05
	.zero		1


	//   ....[71]....
        /*054c*/ 	.word	0x00000a20
        /*0550*/ 	.word	0x000000ff
        /*0554*/ 	.word	0x00000278
        /*0558*/ 	.short	0x0100
        /*055a*/ 	.byte	0x05
	.zero		1


	//   ....[72]....
        /*055c*/ 	.word	0x00000a30
        /*0560*/ 	.word	0x000000ff
        /*0564*/ 	.word	0x00000120
        /*0568*/ 	.short	0x0100
        /*056a*/ 	.byte	0x05
	.zero		1


	//   ....[73]....
        /*056c*/ 	.word	0x00000a40
        /*0570*/ 	.word	0x000000ff
        /*0574*/ 	.word	0x00000280
        /*0578*/ 	.short	0x0100
        /*057a*/ 	.byte	0x05
	.zero		1


	//   ....[74]....
        /*057c*/ 	.word	0x00000a50
        /*0580*/ 	.word	0x000000ff
        /*0584*/ 	.word	0x00000128
        /*0588*/ 	.short	0x0100
        /*058a*/ 	.byte	0x05
	.zero		1


	//   ....[75]....
        /*058c*/ 	.word	0x00000a60
        /*0590*/ 	.word	0x000000ff
        /*0594*/ 	.word	0x00000288
        /*0598*/ 	.short	0x0100
        /*059a*/ 	.byte	0x05
	.zero		1


	//   ....[76]....
        /*059c*/ 	.word	0x00000a70
        /*05a0*/ 	.word	0x000000ff
        /*05a4*/ 	.word	0x00000130
        /*05a8*/ 	.short	0x0100
        /*05aa*/ 	.byte	0x05
	.zero		1


	//   ....[77]....
        /*05ac*/ 	.word	0x00000a80
        /*05b0*/ 	.word	0x000000ff
        /*05b4*/ 	.word	0x00000290
        /*05b8*/ 	.short	0x0100
        /*05ba*/ 	.byte	0x05
	.zero		1


	//   ....[78]....
        /*05bc*/ 	.word	0x00000a90
        /*05c0*/ 	.word	0x000000ff
        /*05c4*/ 	.word	0x00000138
        /*05c8*/ 	.short	0x0100
        /*05ca*/ 	.byte	0x05
	.zero		1


	//   ....[79]....
        /*05cc*/ 	.word	0x00000aa0
        /*05d0*/ 	.word	0x000000ff
        /*05d4*/ 	.word	0x00000298
        /*05d8*/ 	.short	0x0100
        /*05da*/ 	.byte	0x05
	.zero		1


	//   ....[80]....
        /*05dc*/ 	.word	0x00000ab0
        /*05e0*/ 	.word	0x000000ff
        /*05e4*/ 	.word	0x00000140
        /*05e8*/ 	.short	0x0100
        /*05ea*/ 	.byte	0x05
	.zero		1


	//   ....[81]....
        /*05ec*/ 	.word	0x00000ac0
        /*05f0*/ 	.word	0x000000ff
        /*05f4*/ 	.word	0x000002a0
        /*05f8*/ 	.short	0x0100
        /*05fa*/ 	.byte	0x05
	.zero		1


	//   ....[82]....
        /*05fc*/ 	.word	0x00000ad0
        /*0600*/ 	.word	0x000000ff
        /*0604*/ 	.word	0x00000148
        /*0608*/ 	.short	0x0100
        /*060a*/ 	.byte	0x05
	.zero		1


	//   ....[83]....
        /*060c*/ 	.word	0x00000ae0
        /*0610*/ 	.word	0x000000ff
        /*0614*/ 	.word	0x000002a8
        /*0618*/ 	.short	0x0100
        /*061a*/ 	.byte	0x05
	.zero		1


	//   ....[84]....
        /*061c*/ 	.word	0x00000af0
        /*0620*/ 	.word	0x000000ff
        /*0624*/ 	.word	0x00000150
        /*0628*/ 	.short	0x0100
        /*062a*/ 	.byte	0x05
	.zero		1


	//   ....[85]....
        /*062c*/ 	.word	0x00000b00
        /*0630*/ 	.word	0x000000ff
        /*0634*/ 	.word	0x000002b0
        /*0638*/ 	.short	0x0100
        /*063a*/ 	.byte	0x05
	.zero		1


	//   ....[86]....
        /*063c*/ 	.word	0x00000b10
        /*0640*/ 	.word	0x000000ff
        /*0644*/ 	.word	0x00000158
        /*0648*/ 	.short	0x0100
        /*064a*/ 	.byte	0x05
	.zero		1


	//   ....[87]....
        /*064c*/ 	.word	0x00000b20
        /*0650*/ 	.word	0x000000ff
        /*0654*/ 	.word	0x000002b8
        /*0658*/ 	.short	0x0100
        /*065a*/ 	.byte	0x05
	.zero		1


	//   ....[88]....
        /*065c*/ 	.word	0x00000c60
        /*0660*/ 	.word	0x000000ff
        /*0664*/ 	.word	0x000002c0
        /*0668*/ 	.short	0x0100
        /*066a*/ 	.byte	0x06
	.zero		1


	//   ....[89]....
        /*066c*/ 	.word	0x00000c70
        /*0670*/ 	.word	0x000000ff
        /*0674*/ 	.word	0x000002c8
        /*0678*/ 	.short	0x0100
        /*067a*/ 	.byte	0x06
	.zero		1


	//   ....[90]....
        /*067c*/ 	.word	0x00000d60
        /*0680*/ 	.word	0x000000ff
        /*0684*/ 	.word	0x000002d0
        /*0688*/ 	.short	0x0100
        /*068a*/ 	.byte	0x05
	.zero		1


	//   ....[91]....
        /*068c*/ 	.word	0x00000d70
        /*0690*/ 	.word	0x000000ff
        /*0694*/ 	.word	0x000002d8
        /*0698*/ 	.short	0x0100
        /*069a*/ 	.byte	0x05
	.zero		1


	//   ....[92]....
        /*069c*/ 	.word	0x00000eb0
        /*06a0*/ 	.word	0x000000ff
        /*06a4*/ 	.word	0x000002e0
        /*06a8*/ 	.short	0x0100
        /*06aa*/ 	.byte	0x05
	.zero		1


	//   ....[93]....
        /*06ac*/ 	.word	0x00000ec0
        /*06b0*/ 	.word	0x000000ff
        /*06b4*/ 	.word	0x000002f0
        /*06b8*/ 	.short	0x0100
        /*06ba*/ 	.byte	0x05
	.zero		1


	//   ....[94]....
        /*06bc*/ 	.word	0x00000ed0
        /*06c0*/ 	.word	0x000000ff
        /*06c4*/ 	.word	0x000002e8
        /*06c8*/ 	.short	0x0100
        /*06ca*/ 	.byte	0x05
	.zero		1


	//   ....[95]....
        /*06cc*/ 	.word	0x00000ee0
        /*06d0*/ 	.word	0x000000ff
        /*06d4*/ 	.word	0x000002f8
        /*06d8*/ 	.short	0x0100
        /*06da*/ 	.byte	0x05
	.zero		1


	//   ....[96]....
        /*06dc*/ 	.word	0x00001010
        /*06e0*/ 	.word	0x000000ff
        /*06e4*/ 	.word	0x00000300
        /*06e8*/ 	.short	0x0100
        /*06ea*/ 	.byte	0x06
	.zero		1


	//   ....[97]....
        /*06ec*/ 	.word	0x00001020
        /*06f0*/ 	.word	0x000000ff
        /*06f4*/ 	.word	0x00000320
        /*06f8*/ 	.short	0x0100
        /*06fa*/ 	.byte	0x06
	.zero		1


	//   ....[98]....
        /*06fc*/ 	.word	0x00001030
        /*0700*/ 	.word	0x000000ff
        /*0704*/ 	.word	0x00000308
        /*0708*/ 	.short	0x0100
        /*070a*/ 	.byte	0x06
	.zero		1


	//   ....[99]....
        /*070c*/ 	.word	0x00001040
        /*0710*/ 	.word	0x000000ff
        /*0714*/ 	.word	0x00000328
        /*0718*/ 	.short	0x0100
        /*071a*/ 	.byte	0x06
	.zero		1


	//   ....[100]....
        /*071c*/ 	.word	0x00001050
        /*0720*/ 	.word	0x000000ff
        /*0724*/ 	.word	0x00000310
        /*0728*/ 	.short	0x0100
        /*072a*/ 	.byte	0x06
	.zero		1


	//   ....[101]....
        /*072c*/ 	.word	0x00001060
        /*0730*/ 	.word	0x000000ff
        /*0734*/ 	.word	0x00000330
        /*0738*/ 	.short	0x0100
        /*073a*/ 	.byte	0x06
	.zero		1


	//   ....[102]....
        /*073c*/ 	.word	0x00001070
        /*0740*/ 	.word	0x000000ff
        /*0744*/ 	.word	0x00000318
        /*0748*/ 	.short	0x0100
        /*074a*/ 	.byte	0x06
	.zero		1


	//   ....[103]....
        /*074c*/ 	.word	0x00001080
        /*0750*/ 	.word	0x000000ff
        /*0754*/ 	.word	0x00000338
        /*0758*/ 	.short	0x0100
        /*075a*/ 	.byte	0x06
	.zero		1


	//   ....[104]....
        /*075c*/ 	.word	0x00001170
        /*0760*/ 	.word	0x000000ff
        /*0764*/ 	.word	0x00000340
        /*0768*/ 	.short	0x0100
        /*076a*/ 	.byte	0x05
	.zero		1


	//   ....[105]....
        /*076c*/ 	.word	0x00001180
        /*0770*/ 	.word	0x000000ff
        /*0774*/ 	.word	0x00000350
        /*0778*/ 	.short	0x0100
        /*077a*/ 	.byte	0x05
	.zero		1


	//   ....[106]....
        /*077c*/ 	.word	0x00001190
        /*0780*/ 	.word	0x000000ff
        /*0784*/ 	.word	0x00000348
        /*0788*/ 	.short	0x0100
        /*078a*/ 	.byte	0x05
	.zero		1


	//   ....[107]....
        /*078c*/ 	.word	0x000011a0
        /*0790*/ 	.word	0x000000ff
        /*0794*/ 	.word	0x00000358
        /*0798*/ 	.short	0x0100
        /*079a*/ 	.byte	0x05
	.zero		1


	//   ....[108]....
        /*079c*/ 	.word	0x00001a70
        /*07a0*/ 	.word	0x00000004
        /*07a4*/ 	.word	0x00000350
        /*07a8*/ 	.short	0x010a
        /*07aa*/ 	.byte	0xff
	.zero		1


	//   ....[109]....
        /*07ac*/ 	.word	0x00001a90
        /*07b0*/ 	.word	0x00000004
        /*07b4*/ 	.word	0x00000340
        /*07b8*/ 	.short	0x0101
        /*07ba*/ 	.byte	0xff
	.zero		1


	//   ....[110]....
        /*07bc*/ 	.word	0x00001b70
        /*07c0*/ 	.word	0x000000ff
        /*07c4*/ 	.word	0x00000160
        /*07c8*/ 	.short	0x010a
        /*07ca*/ 	.byte	0x08
	.zero		1


	//   ....[111]....
        /*07cc*/ 	.word	0x00001c10
        /*07d0*/ 	.word	0x000000ff
        /*07d4*/ 	.word	0x00000160
        /*07d8*/ 	.short	0x010a
        /*07da*/ 	.byte	0x21
	.zero		1


	//   ....[112]....
        /*07dc*/ 	.word	0x00001d60
        /*07e0*/ 	.word	0x000000ff
        /*07e4*/ 	.word	0x00000160
        /*07e8*/ 	.short	0x010a
        /*07ea*/ 	.byte	0x08
	.zero		1


	//   ....[113]....
        /*07ec*/ 	.word	0x00001e70
        /*07f0*/ 	.word	0x000000ff
        /*07f4*/ 	.word	0x000002d8
        /*07f8*/ 	.short	0x0101
        /*07fa*/ 	.byte	0x04
	.zero		1


	//   ....[114]....
        /*07fc*/ 	.word	0x00001e90
        /*0800*/ 	.word	0x000000ff
        /*0804*/ 	.word	0x00000160
        /*0808*/ 	.short	0x010a
        /*080a*/ 	.byte	0x08
	.zero		1


	//   ....[115]....
        /*080c*/ 	.word	0x00001f10
        /*0810*/ 	.word	0x000000ff
        /*0814*/ 	.word	0x00000160
        /*0818*/ 	.short	0x010a
        /*081a*/ 	.byte	0x11
	.zero		1


	//   ....[116]....
        /*081c*/ 	.word	0x00002060
        /*0820*/ 	.word	0x000000ff
        /*0824*/ 	.word	0x00000160
        /*0828*/ 	.short	0x010a
        /*082a*/ 	.byte	0x08
	.zero		1


	//   ....[117]....
        /*082c*/ 	.word	0x000021a0
        /*0830*/ 	.word	0x00000008
        /*0834*/ 	.word	0x000002e0
        /*0838*/ 	.short	0x010a
        /*083a*/ 	.byte	0xff
	.zero		1


	//   ....[118]....
        /*083c*/ 	.word	0x00002260
        /*0840*/ 	.word	0x00000008
        /*0844*/ 	.word	0x00000000
        /*0848*/ 	.short	0x0101
        /*084a*/ 	.byte	0xff
	.zero		1


	//   ....[119]....
        /*084c*/ 	.word	0x000027c0
        /*0850*/ 	.word	0x000000ff
        /*0854*/ 	.word	0x00000000
        /*0858*/ 	.short	0x010a
        /*085a*/ 	.byte	0x05
	.zero		1


	//   ....[120]....
        /*085c*/ 	.word	0x00002850
        /*0860*/ 	.word	0x000000ff
        /*0864*/ 	.word	0x00000000
        /*0868*/ 	.short	0x010a
        /*086a*/ 	.byte	0x05
	.zero		1


	//   ....[121]....
        /*086c*/ 	.word	0x000028e0
        /*0870*/ 	.word	0x000000ff
        /*0874*/ 	.word	0x00000000
        /*0878*/ 	.short	0x010a
        /*087a*/ 	.byte	0x05
	.zero		1


	//   ....[122]....
        /*087c*/ 	.word	0x00002970
        /*0880*/ 	.word	0x000000ff
        /*0884*/ 	.word	0x00000000
        /*0888*/ 	.short	0x010a
        /*088a*/ 	.byte	0x05
	.zero		1


	//   ....[123]....
        /*088c*/ 	.word	0x00002a00
        /*0890*/ 	.word	0x000000ff
        /*0894*/ 	.word	0x00000000
        /*0898*/ 	.short	0x010a
        /*089a*/ 	.byte	0x05
	.zero		1


	//   ....[124]....
        /*089c*/ 	.word	0x00002a90
        /*08a0*/ 	.word	0x000000ff
        /*08a4*/ 	.word	0x00000000
        /*08a8*/ 	.short	0x010a
        /*08aa*/ 	.byte	0x05
	.zero		1


	//   ....[125]....
        /*08ac*/ 	.word	0x00002b20
        /*08b0*/ 	.word	0x000000ff
        /*08b4*/ 	.word	0x00000000
        /*08b8*/ 	.short	0x010a
        /*08ba*/ 	.byte	0x05
	.zero		1


	//   ....[126]....
        /*08bc*/ 	.word	0x00002bb0
        /*08c0*/ 	.word	0x000000ff
        /*08c4*/ 	.word	0x00000000
        /*08c8*/ 	.short	0x010a
        /*08ca*/ 	.byte	0x05
	.zero		1


	//   ....[127]....
        /*08cc*/ 	.word	0x00002c40
        /*08d0*/ 	.word	0x000000ff
        /*08d4*/ 	.word	0x00000000
        /*08d8*/ 	.short	0x010a
        /*08da*/ 	.byte	0x05
	.zero		1


	//   ....[128]....
        /*08dc*/ 	.word	0x00002cd0
        /*08e0*/ 	.word	0x000000ff
        /*08e4*/ 	.word	0x00000000
        /*08e8*/ 	.short	0x010a
        /*08ea*/ 	.byte	0x05
	.zero		1


	//   ....[129]....
        /*08ec*/ 	.word	0x00002d60
        /*08f0*/ 	.word	0x000000ff
        /*08f4*/ 	.word	0x00000000
        /*08f8*/ 	.short	0x010a
        /*08fa*/ 	.byte	0x05
	.zero		1


	//   ....[130]....
        /*08fc*/ 	.word	0x00002df0
        /*0900*/ 	.word	0x000000ff
        /*0904*/ 	.word	0x00000000
        /*0908*/ 	.short	0x010a
        /*090a*/ 	.byte	0x05
	.zero		1


	//   ....[131]....
        /*090c*/ 	.word	0x00002e80
        /*0910*/ 	.word	0x000000ff
        /*0914*/ 	.word	0x00000000
        /*0918*/ 	.short	0x010a
        /*091a*/ 	.byte	0x05
	.zero		1


	//   ....[132]....
        /*091c*/ 	.word	0x00002f10
        /*0920*/ 	.word	0x000000ff
        /*0924*/ 	.word	0x00000000
        /*0928*/ 	.short	0x010a
        /*092a*/ 	.byte	0x05
	.zero		1


	//   ....[133]....
        /*092c*/ 	.word	0x00002fa0
        /*0930*/ 	.word	0x000000ff
        /*0934*/ 	.word	0x00000000
        /*0938*/ 	.short	0x010a
        /*093a*/ 	.byte	0x05
	.zero		1


	//   ....[134]....
        /*093c*/ 	.word	0x00003030
        /*0940*/ 	.word	0x000000ff
        /*0944*/ 	.word	0x00000000
        /*0948*/ 	.short	0x010a
        /*094a*/ 	.byte	0x05
	.zero		1


	//   ....[135]....
        /*094c*/ 	.word	0x000030c0
        /*0950*/ 	.word	0x000000ff
        /*0954*/ 	.word	0x00000000
        /*0958*/ 	.short	0x010a
        /*095a*/ 	.byte	0x05
	.zero		1


	//   ....[136]....
        /*095c*/ 	.word	0x00003150
        /*0960*/ 	.word	0x000000ff
        /*0964*/ 	.word	0x00000000
        /*0968*/ 	.short	0x010a
        /*096a*/ 	.byte	0x05
	.zero		1


	//   ....[137]....
        /*096c*/ 	.word	0x000031e0
        /*0970*/ 	.word	0x000000ff
        /*0974*/ 	.word	0x00000000
        /*0978*/ 	.short	0x010a
        /*097a*/ 	.byte	0x05
	.zero		1


	//   ....[138]....
        /*097c*/ 	.word	0x00003270
        /*0980*/ 	.word	0x000000ff
        /*0984*/ 	.word	0x00000000
        /*0988*/ 	.short	0x010a
        /*098a*/ 	.byte	0x05
	.zero		1


	//   ....[139]....
        /*098c*/ 	.word	0x00003300
        /*0990*/ 	.word	0x000000ff
        /*0994*/ 	.word	0x00000000
        /*0998*/ 	.short	0x010a
        /*099a*/ 	.byte	0x05
	.zero		1


	//   ....[140]....
        /*099c*/ 	.word	0x00003390
        /*09a0*/ 	.word	0x000000ff
        /*09a4*/ 	.word	0x00000000
        /*09a8*/ 	.short	0x010a
        /*09aa*/ 	.byte	0x05
	.zero		1


	//   ....[141]....
        /*09ac*/ 	.word	0x00003420
        /*09b0*/ 	.word	0x000000ff
        /*09b4*/ 	.word	0x00000000
        /*09b8*/ 	.short	0x010a
        /*09ba*/ 	.byte	0x05
	.zero		1


	//   ....[142]....
        /*09bc*/ 	.word	0x000034b0
        /*09c0*/ 	.word	0x000000ff
        /*09c4*/ 	.word	0x00000000
        /*09c8*/ 	.short	0x010a
        /*09ca*/ 	.byte	0x05
	.zero		1


	//   ....[143]....
        /*09cc*/ 	.word	0x00003540
        /*09d0*/ 	.word	0x000000ff
        /*09d4*/ 	.word	0x00000000
        /*09d8*/ 	.short	0x010a
        /*09da*/ 	.byte	0x05
	.zero		1


	//   ....[144]....
        /*09dc*/ 	.word	0x000035d0
        /*09e0*/ 	.word	0x000000ff
        /*09e4*/ 	.word	0x00000000
        /*09e8*/ 	.short	0x010a
        /*09ea*/ 	.byte	0x05
	.zero		1


	//   ....[145]....
        /*09ec*/ 	.word	0x00003660
        /*09f0*/ 	.word	0x000000ff
        /*09f4*/ 	.word	0x00000000
        /*09f8*/ 	.short	0x010a
        /*09fa*/ 	.byte	0x05
	.zero		1


	//   ....[146]....
        /*09fc*/ 	.word	0x000036f0
        /*0a00*/ 	.word	0x000000ff
        /*0a04*/ 	.word	0x00000000
        /*0a08*/ 	.short	0x010a
        /*0a0a*/ 	.byte	0x05
	.zero		1


	//   ....[147]....
        /*0a0c*/ 	.word	0x00003780
        /*0a10*/ 	.word	0x000000ff
        /*0a14*/ 	.word	0x00000000
        /*0a18*/ 	.short	0x010a
        /*0a1a*/ 	.byte	0x05
	.zero		1


	//   ....[148]....
        /*0a1c*/ 	.word	0x00003810
        /*0a20*/ 	.word	0x000000ff
        /*0a24*/ 	.word	0x00000000
        /*0a28*/ 	.short	0x010a
        /*0a2a*/ 	.byte	0x05
	.zero		1


	//   ....[149]....
        /*0a2c*/ 	.word	0x000038a0
        /*0a30*/ 	.word	0x000000ff
        /*0a34*/ 	.word	0x00000000
        /*0a38*/ 	.short	0x010a
        /*0a3a*/ 	.byte	0x05
	.zero		1


	//   ....[150]....
        /*0a3c*/ 	.word	0x00003930
        /*0a40*/ 	.word	0x000000ff
        /*0a44*/ 	.word	0x00000000
        /*0a48*/ 	.short	0x010a
        /*0a4a*/ 	.byte	0x05
	.zero		1


	//   ....[151]....
        /*0a4c*/ 	.word	0x000039c0
        /*0a50*/ 	.word	0x000000ff
        /*0a54*/ 	.word	0x00000000
        /*0a58*/ 	.short	0x010a
        /*0a5a*/ 	.byte	0x05
	.zero		1


	//   ....[152]....
        /*0a5c*/ 	.word	0x00003a50
        /*0a60*/ 	.word	0x000000ff
        /*0a64*/ 	.word	0x00000000
        /*0a68*/ 	.short	0x010a
        /*0a6a*/ 	.byte	0x05
	.zero		1


	//   ....[153]....
        /*0a6c*/ 	.word	0x00003ae0
        /*0a70*/ 	.word	0x000000ff
        /*0a74*/ 	.word	0x00000000
        /*0a78*/ 	.short	0x010a
        /*0a7a*/ 	.byte	0x05
	.zero		1


	//   ....[154]....
        /*0a7c*/ 	.word	0x00003b70
        /*0a80*/ 	.word	0x000000ff
        /*0a84*/ 	.word	0x00000000
        /*0a88*/ 	.short	0x010a
        /*0a8a*/ 	.byte	0x05
	.zero		1


	//   ....[155]....
        /*0a8c*/ 	.word	0x00003c00
        /*0a90*/ 	.word	0x000000ff
        /*0a94*/ 	.word	0x00000000
        /*0a98*/ 	.short	0x010a
        /*0a9a*/ 	.byte	0x05
	.zero		1


	//   ....[156]....
        /*0a9c*/ 	.word	0x00003c90
        /*0aa0*/ 	.word	0x000000ff
        /*0aa4*/ 	.word	0x00000000
        /*0aa8*/ 	.short	0x010a
        /*0aaa*/ 	.byte	0x05
	.zero		1


	//   ....[157]....
        /*0aac*/ 	.word	0x00003d20
        /*0ab0*/ 	.word	0x000000ff
        /*0ab4*/ 	.word	0x00000000
        /*0ab8*/ 	.short	0x010a
        /*0aba*/ 	.byte	0x05
	.zero		1


	//   ....[158]....
        /*0abc*/ 	.word	0x00003db0
        /*0ac0*/ 	.word	0x000000ff
        /*0ac4*/ 	.word	0x00000000
        /*0ac8*/ 	.short	0x010a
        /*0aca*/ 	.byte	0x05
	.zero		1


	//   ....[159]....
        /*0acc*/ 	.word	0x00003e40
        /*0ad0*/ 	.word	0x000000ff
        /*0ad4*/ 	.word	0x00000000
        /*0ad8*/ 	.short	0x010a
        /*0ada*/ 	.byte	0x05
	.zero		1


	//   ....[160]....
        /*0adc*/ 	.word	0x00003ed0
        /*0ae0*/ 	.word	0x000000ff
        /*0ae4*/ 	.word	0x00000000
        /*0ae8*/ 	.short	0x010a
        /*0aea*/ 	.byte	0x05
	.zero		1


	//   ....[161]....
        /*0aec*/ 	.word	0x00003f60
        /*0af0*/ 	.word	0x000000ff
        /*0af4*/ 	.word	0x00000000
        /*0af8*/ 	.short	0x010a
        /*0afa*/ 	.byte	0x05
	.zero		1


	//   ....[162]....
        /*0afc*/ 	.word	0x00004000
        /*0b00*/ 	.word	0x00000000
        /*0b04*/ 	.word	0x00000000
        /*0b08*/ 	.short	0x010a
        /*0b0a*/ 	.byte	0xff
	.zero		1


	//   ....[163]....
        /*0b0c*/ 	.word	0x00004130
        /*0b10*/ 	.word	0x00000000
        /*0b14*/ 	.word	0x00000340
        /*0b18*/ 	.short	0x010a
        /*0b1a*/ 	.byte	0xff
	.zero		1


	//   ....[164]....
        /*0b1c*/ 	.word	0x000041a0
        /*0b20*/ 	.word	0x00000008
        /*0b24*/ 	.word	0x00000000
        /*0b28*/ 	.short	0x0101
        /*0b2a*/ 	.byte	0xff
	.zero		1


	//   ....[165]....
        /*0b2c*/ 	.word	0x000041c0
        /*0b30*/ 	.word	0x000000ff
        /*0b34*/ 	.word	0x000002f0
        /*0b38*/ 	.short	0x010a
        /*0b3a*/ 	.byte	0x05
	.zero		1


	//   ....[166]....
        /*0b3c*/ 	.word	0x000042e0
        /*0b40*/ 	.word	0x00000000
        /*0b44*/ 	.word	0x000002e0
        /*0b48*/ 	.short	0x010a
        /*0b4a*/ 	.byte	0xff
	.zero		1


	//   ....[167]....
        /*0b4c*/ 	.word	0x000043e0
        /*0b50*/ 	.word	0x00000000
        /*0b54*/ 	.word	0x00000000
        /*0b58*/ 	.short	0x0101
        /*0b5a*/ 	.byte	0xff
	.zero		1


	//   ....[168]....
        /*0b5c*/ 	.word	0x00004470
        /*0b60*/ 	.word	0x000000ff
        /*0b64*/ 	.word	0x000002f0
        /*0b68*/ 	.short	0x0106
        /*0b6a*/ 	.byte	0x05
	.zero		1


	//   ....[169]....
        /*0b6c*/ 	.word	0x00004490
        /*0b70*/ 	.word	0x000000ff
        /*0b74*/ 	.word	0x000002f0
        /*0b78*/ 	.short	0x010a
        /*0b7a*/ 	.byte	0x05
	.zero		1


	//   ....[170]....
        /*0b7c*/ 	.word	0x00004520
        /*0b80*/ 	.word	0x000000ff
        /*0b84*/ 	.word	0x000002f0
        /*0b88*/ 	.short	0x0106
        /*0b8a*/ 	.byte	0x04
	.zero		1


	//   ....[171]....
        /*0b8c*/ 	.word	0x00004560
        /*0b90*/ 	.word	0x00000000
        /*0b94*/ 	.word	0x000002f0
        /*0b98*/ 	.short	0x010a
        /*0b9a*/ 	.byte	0xff
	.zero		1


	//   ....[172]....
        /*0b9c*/ 	.word	0x00004a60
        /*0ba0*/ 	.word	0x00000000
        /*0ba4*/ 	.word	0x000002e0
        /*0ba8*/ 	.short	0x010a
        /*0baa*/ 	.byte	0xff
	.zero		1


	//   ....[173]....
        /*0bac*/ 	.word	0x00004b60
        /*0bb0*/ 	.word	0x00000003
        /*0bb4*/ 	.word	0x00000000
        /*0bb8*/ 	.short	0x0101
        /*0bba*/ 	.byte	0xff
	.zero		1


	//   ....[174]....
        /*0bbc*/ 	.word	0x00004b70
        /*0bc0*/ 	.word	0x000000ff
        /*0bc4*/ 	.word	0x00000000
        /*0bc8*/ 	.short	0x010a
        /*0bca*/ 	.byte	0x04
	.zero		1


	//   ....[175]....
        /*0bcc*/ 	.word	0x00004bf0
        /*0bd0*/ 	.word	0x000000ff
        /*0bd4*/ 	.word	0x00000320
        /*0bd8*/ 	.short	0x010a
        /*0bda*/ 	.byte	0x08
	.zero		1


	//   ....[176]....
        /*0bdc*/ 	.word	0x00004cd0
        /*0be0*/ 	.word	0x000000ff
        /*0be4*/ 	.word	0x00000000
        /*0be8*/ 	.short	0x010a
        /*0bea*/ 	.byte	0x07
	.zero		1


	//   ....[177]....
        /*0bec*/ 	.word	0x00004e10
        /*0bf0*/ 	.word	0x000000ff
        /*0bf4*/ 	.word	0x00000000
        /*0bf8*/ 	.short	0x010a
        /*0bfa*/ 	.byte	0x04
	.zero		1


	//   ....[178]....
        /*0bfc*/ 	.word	0x00005000
        /*0c00*/ 	.word	0x000000ff
        /*0c04*/ 	.word	0x00000000
        /*0c08*/ 	.short	0x010a
        /*0c0a*/ 	.byte	0x05
	.zero		1


	//   ....[179]....
        /*0c0c*/ 	.word	0x00005090
        /*0c10*/ 	.word	0x000000ff
        /*0c14*/ 	.word	0x00000000
        /*0c18*/ 	.short	0x010a
        /*0c1a*/ 	.byte	0x05
	.zero		1


	//   ....[180]....
        /*0c1c*/ 	.word	0x00005120
        /*0c20*/ 	.word	0x000000ff
        /*0c24*/ 	.word	0x00000000
        /*0c28*/ 	.short	0x010a
        /*0c2a*/ 	.byte	0x05
	.zero		1


	//   ....[181]....
        /*0c2c*/ 	.word	0x000051b0
        /*0c30*/ 	.word	0x000000ff
        /*0c34*/ 	.word	0x00000000
        /*0c38*/ 	.short	0x010a
        /*0c3a*/ 	.byte	0x07
	.zero		1


	//   ....[182]....
        /*0c3c*/ 	.word	0x00005600
        /*0c40*/ 	.word	0x00000000
        /*0c44*/ 	.word	0x000002e0
        /*0c48*/ 	.short	0x010a
        /*0c4a*/ 	.byte	0xff
	.zero		1


	//   ....[183]....
        /*0c4c*/ 	.word	0x000056f0
        /*0c50*/ 	.word	0x00000000
        /*0c54*/ 	.word	0x00000000
        /*0c58*/ 	.short	0x0101
        /*0c5a*/ 	.byte	0xff
	.zero		1


	//   ....[184]....
        /*0c5c*/ 	.word	0x00005a10
        /*0c60*/ 	.word	0x000000ff
        /*0c64*/ 	.word	0x000002d8
        /*0c68*/ 	.short	0x010a
        /*0c6a*/ 	.byte	0x06
	.zero		1


	//   ....[185]....
        /*0c6c*/ 	.word	0x00005b90
        /*0c70*/ 	.word	0x000000ff
        /*0c74*/ 	.word	0x000002c8
        /*0c78*/ 	.short	0x010a
        /*0c7a*/ 	.byte	0x06
	.zero		1


	//   ....[186]....
        /*0c7c*/ 	.word	0x00005ec0
        /*0c80*/ 	.word	0x000000ff
        /*0c84*/ 	.word	0x000002c0
        /*0c88*/ 	.short	0x010b
        /*0c8a*/ 	.byte	0x06
	.zero		1


	//   ....[187]....
        /*0c8c*/ 	.word	0x00005ee0
        /*0c90*/ 	.word	0x000000ff
        /*0c94*/ 	.word	0x00000000
        /*0c98*/ 	.short	0x0101
        /*0c9a*/ 	.byte	0x27
	.zero		1


	//   ....[188]....
        /*0c9c*/ 	.word	0x00005f20
        /*0ca0*/ 	.word	0x00000000
        /*0ca4*/ 	.word	0x000002c8
        /*0ca8*/ 	.short	0x010a
        /*0caa*/ 	.byte	0xff
	.zero		1


	//   ....[189]....
        /*0cac*/ 	.word	0x000061c0
        /*0cb0*/ 	.word	0x00000000
        /*0cb4*/ 	.word	0x000002e0
        /*0cb8*/ 	.short	0x010a
        /*0cba*/ 	.byte	0xff
	.zero		1


	//   ....[190]....
        /*0cbc*/ 	.word	0x00006280
        /*0cc0*/ 	.word	0x00000000
        /*0cc4*/ 	.word	0x00000000
        /*0cc8*/ 	.short	0x0101
        /*0cca*/ 	.byte	0xff
	.zero		1


	//   ....[191]....
        /*0ccc*/ 	.word	0x000069a0
        /*0cd0*/ 	.word	0x000000ff
        /*0cd4*/ 	.word	0x000002c0
        /*0cd8*/ 	.short	0x010a
        /*0cda*/ 	.byte	0x2e
	.zero		1


	//   ....[192]....
        /*0cdc*/ 	.word	0x00006a20
        /*0ce0*/ 	.word	0x000000ff
        /*0ce4*/ 	.word	0x00000300
        /*0ce8*/ 	.short	0x010a
        /*0cea*/ 	.byte	0x32
	.zero		1


	//   ....[193]....
        /*0cec*/ 	.word	0x00006ac0
        /*0cf0*/ 	.word	0x000000ff
        /*0cf4*/ 	.word	0x000002c0
        /*0cf8*/ 	.short	0x010a
        /*0cfa*/ 	.byte	0x2e
	.zero		1


	//   ....[194]....
        /*0cfc*/ 	.word	0x00006c40
        /*0d00*/ 	.word	0x000000ff
        /*0d04*/ 	.word	0x00000000
        /*0d08*/ 	.short	0x0101
        /*0d0a*/ 	.byte	0x04
	.zero		1


	//   ....[195]....
        /*0d0c*/ 	.word	0x00006c90
        /*0d10*/ 	.word	0x000000ff
        /*0d14*/ 	.word	0x00000300
        /*0d18*/ 	.short	0x010a
        /*0d1a*/ 	.byte	0x32
	.zero		1


	//   ....[196]....
        /*0d1c*/ 	.word	0x00006ec0
        /*0d20*/ 	.word	0x000000ff
        /*0d24*/ 	.word	0x00000000
        /*0d28*/ 	.short	0x0101
        /*0d2a*/ 	.byte	0x05
	.zero		1


	//   ....[197]....
        /*0d2c*/ 	.word	0x000072c0
        /*0d30*/ 	.word	0x00000004
        /*0d34*/ 	.word	0x00000350
        /*0d38*/ 	.short	0x010a
        /*0d3a*/ 	.byte	0xff
	.zero		1


	//   ....[198]....
        /*0d3c*/ 	.word	0x00007320
        /*0d40*/ 	.word	0x00000004
        /*0d44*/ 	.word	0x00000160
        /*0d48*/ 	.short	0x010a
        /*0d4a*/ 	.byte	0xff
	.zero		1


	//   ....[199]....
        /*0d4c*/ 	.word	0x00007380
        /*0d50*/ 	.word	0x00000004
        /*0d54*/ 	.word	0x00000160
        /*0d58*/ 	.short	0x010a
        /*0d5a*/ 	.byte	0xff
	.zero		1


	//   ....[200]....
        /*0d5c*/ 	.word	0x000073d0
        /*0d60*/ 	.word	0x00000008
        /*0d64*/ 	.word	0x000002e0
        /*0d68*/ 	.short	0x010a
        /*0d6a*/ 	.byte	0xff
	.zero		1


	//   ....[201]....
        /*0d6c*/ 	.word	0x00007430
        /*0d70*/ 	.word	0x00000000
        /*0d74*/ 	.word	0x00000000
        /*0d78*/ 	.short	0x010a
        /*0d7a*/ 	.byte	0xff
	.zero		1


	//   ....[202]....
        /*0d7c*/ 	.word	0x00007490
        /*0d80*/ 	.word	0x00000000
        /*0d84*/ 	.word	0x00000000
        /*0d88*/ 	.short	0x010a
        /*0d8a*/ 	.byte	0xff
	.zero		1


	//   ....[203]....
        /*0d8c*/ 	.word	0x000074f0
        /*0d90*/ 	.word	0x00000000
        /*0d94*/ 	.word	0x00000000
        /*0d98*/ 	.short	0x010a
        /*0d9a*/ 	.byte	0xff
	.zero		1


	//   ....[204]....
        /*0d9c*/ 	.word	0x00007550
        /*0da0*/ 	.word	0x00000000
        /*0da4*/ 	.word	0x00000000
        /*0da8*/ 	.short	0x010a
        /*0daa*/ 	.byte	0xff
	.zero		1


	//   ....[205]....
        /*0dac*/ 	.word	0x000075b0
        /*0db0*/ 	.word	0x00000000
        /*0db4*/ 	.word	0x00000000
        /*0db8*/ 	.short	0x010a
        /*0dba*/ 	.byte	0xff
	.zero		1


	//   ....[206]....
        /*0dbc*/ 	.word	0x00007610
        /*0dc0*/ 	.word	0x00000000
        /*0dc4*/ 	.word	0x00000000
        /*0dc8*/ 	.short	0x010a
        /*0dca*/ 	.byte	0xff
	.zero		1


	//   ....[207]....
        /*0dcc*/ 	.word	0x00007670
        /*0dd0*/ 	.word	0x00000000
        /*0dd4*/ 	.word	0x00000000
        /*0dd8*/ 	.short	0x010a
        /*0dda*/ 	.byte	0xff
	.zero		1


	//   ....[208]....
        /*0ddc*/ 	.word	0x000076d0
        /*0de0*/ 	.word	0x00000000
        /*0de4*/ 	.word	0x00000000
        /*0de8*/ 	.short	0x010a
        /*0dea*/ 	.byte	0xff
	.zero		1


	//   ....[209]....
        /*0dec*/ 	.word	0x00007730
        /*0df0*/ 	.word	0x00000000
        /*0df4*/ 	.word	0x00000000
        /*0df8*/ 	.short	0x010a
        /*0dfa*/ 	.byte	0xff
	.zero		1


	//   ....[210]....
        /*0dfc*/ 	.word	0x00007790
        /*0e00*/ 	.word	0x00000000
        /*0e04*/ 	.word	0x00000000
        /*0e08*/ 	.short	0x010a
        /*0e0a*/ 	.byte	0xff
	.zero		1


	//   ....[211]....
        /*0e0c*/ 	.word	0x000077f0
        /*0e10*/ 	.word	0x00000000
        /*0e14*/ 	.word	0x00000000
        /*0e18*/ 	.short	0x010a
        /*0e1a*/ 	.byte	0xff
	.zero		1


	//   ....[212]....
        /*0e1c*/ 	.word	0x00007850
        /*0e20*/ 	.word	0x00000000
        /*0e24*/ 	.word	0x00000000
        /*0e28*/ 	.short	0x010a
        /*0e2a*/ 	.byte	0xff
	.zero		1


	//   ....[213]....
        /*0e2c*/ 	.word	0x000078b0
        /*0e30*/ 	.word	0x00000000
        /*0e34*/ 	.word	0x00000000
        /*0e38*/ 	.short	0x010a
        /*0e3a*/ 	.byte	0xff
	.zero		1


	//   ....[214]....
        /*0e3c*/ 	.word	0x00007910
        /*0e40*/ 	.word	0x00000000
        /*0e44*/ 	.word	0x00000000
        /*0e48*/ 	.short	0x010a
        /*0e4a*/ 	.byte	0xff
	.zero		1


	//   ....[215]....
        /*0e4c*/ 	.word	0x00007970
        /*0e50*/ 	.word	0x00000000
        /*0e54*/ 	.word	0x00000000
        /*0e58*/ 	.short	0x010a
        /*0e5a*/ 	.byte	0xff
	.zero		1


	//   ....[216]....
        /*0e5c*/ 	.word	0x000079d0
        /*0e60*/ 	.word	0x00000000
        /*0e64*/ 	.word	0x00000000
        /*0e68*/ 	.short	0x010a
        /*0e6a*/ 	.byte	0xff
	.zero		1


	//   ....[217]....
        /*0e6c*/ 	.word	0x00007a30
        /*0e70*/ 	.word	0x00000000
        /*0e74*/ 	.word	0x00000000
        /*0e78*/ 	.short	0x010a
        /*0e7a*/ 	.byte	0xff
	.zero		1


	//   ....[218]....
        /*0e7c*/ 	.word	0x00007a90
        /*0e80*/ 	.word	0x00000000
        /*0e84*/ 	.word	0x00000000
        /*0e88*/ 	.short	0x010a
        /*0e8a*/ 	.byte	0xff
	.zero		1


	//   ....[219]....
        /*0e8c*/ 	.word	0x00007af0
        /*0e90*/ 	.word	0x00000000
        /*0e94*/ 	.word	0x00000000
        /*0e98*/ 	.short	0x010a
        /*0e9a*/ 	.byte	0xff
	.zero		1


	//   ....[220]....
        /*0e9c*/ 	.word	0x00007b50
        /*0ea0*/ 	.word	0x00000000
        /*0ea4*/ 	.word	0x00000000
        /*0ea8*/ 	.short	0x010a
        /*0eaa*/ 	.byte	0xff
	.zero		1


	//   ....[221]....
        /*0eac*/ 	.word	0x00007bb0
        /*0eb0*/ 	.word	0x00000000
        /*0eb4*/ 	.word	0x00000000
        /*0eb8*/ 	.short	0x010a
        /*0eba*/ 	.byte	0xff
	.zero		1


	//   ....[222]....
        /*0ebc*/ 	.word	0x00007c10
        /*0ec0*/ 	.word	0x00000000
        /*0ec4*/ 	.word	0x00000000
        /*0ec8*/ 	.short	0x010a
        /*0eca*/ 	.byte	0xff
	.zero		1


	//   ....[223]....
        /*0ecc*/ 	.word	0x00007c70
        /*0ed0*/ 	.word	0x00000000
        /*0ed4*/ 	.word	0x00000000
        /*0ed8*/ 	.short	0x010a
        /*0eda*/ 	.byte	0xff
	.zero		1


	//   ....[224]....
        /*0edc*/ 	.word	0x00007cd0
        /*0ee0*/ 	.word	0x00000000
        /*0ee4*/ 	.word	0x00000000
        /*0ee8*/ 	.short	0x010a
        /*0eea*/ 	.byte	0xff
	.zero		1


	//   ....[225]....
        /*0eec*/ 	.word	0x00007d30
        /*0ef0*/ 	.word	0x00000000
        /*0ef4*/ 	.word	0x00000000
        /*0ef8*/ 	.short	0x010a
        /*0efa*/ 	.byte	0xff
	.zero		1


	//   ....[226]....
        /*0efc*/ 	.word	0x00007d90
        /*0f00*/ 	.word	0x00000000
        /*0f04*/ 	.word	0x00000000
        /*0f08*/ 	.short	0x010a
        /*0f0a*/ 	.byte	0xff
	.zero		1


	//   ....[227]....
        /*0f0c*/ 	.word	0x00007df0
        /*0f10*/ 	.word	0x00000000
        /*0f14*/ 	.word	0x00000000
        /*0f18*/ 	.short	0x010a
        /*0f1a*/ 	.byte	0xff
	.zero		1


	//   ....[228]....
        /*0f1c*/ 	.word	0x00007e50
        /*0f20*/ 	.word	0x00000000
        /*0f24*/ 	.word	0x00000000
        /*0f28*/ 	.short	0x010a
        /*0f2a*/ 	.byte	0xff
	.zero		1


	//   ....[229]....
        /*0f2c*/ 	.word	0x00007eb0
        /*0f30*/ 	.word	0x00000000
        /*0f34*/ 	.word	0x00000000
        /*0f38*/ 	.short	0x010a
        /*0f3a*/ 	.byte	0xff
	.zero		1


	//   ....[230]....
        /*0f3c*/ 	.word	0x00007f10
        /*0f40*/ 	.word	0x00000000
        /*0f44*/ 	.word	0x00000000
        /*0f48*/ 	.short	0x010a
        /*0f4a*/ 	.byte	0xff
	.zero		1


	//   ....[231]....
        /*0f4c*/ 	.word	0x00007f70
        /*0f50*/ 	.word	0x00000000
        /*0f54*/ 	.word	0x00000000
        /*0f58*/ 	.short	0x010a
        /*0f5a*/ 	.byte	0xff
	.zero		1


	//   ....[232]....
        /*0f5c*/ 	.word	0x00007fd0
        /*0f60*/ 	.word	0x00000000
        /*0f64*/ 	.word	0x00000000
        /*0f68*/ 	.short	0x010a
        /*0f6a*/ 	.byte	0xff
	.zero		1


	//   ....[233]....
        /*0f6c*/ 	.word	0x00008030
        /*0f70*/ 	.word	0x00000000
        /*0f74*/ 	.word	0x00000000
        /*0f78*/ 	.short	0x010a
        /*0f7a*/ 	.byte	0xff
	.zero		1


	//   ....[234]....
        /*0f7c*/ 	.word	0x00008090
        /*0f80*/ 	.word	0x00000000
        /*0f84*/ 	.word	0x00000000
        /*0f88*/ 	.short	0x010a
        /*0f8a*/ 	.byte	0xff
	.zero		1


	//   ....[235]....
        /*0f8c*/ 	.word	0x000080f0
        /*0f90*/ 	.word	0x00000000
        /*0f94*/ 	.word	0x00000000
        /*0f98*/ 	.short	0x010a
        /*0f9a*/ 	.byte	0xff
	.zero		1


	//   ....[236]....
        /*0f9c*/ 	.word	0x00008150
        /*0fa0*/ 	.word	0x00000000
        /*0fa4*/ 	.word	0x00000000
        /*0fa8*/ 	.short	0x010a
        /*0faa*/ 	.byte	0xff
	.zero		1


	//   ....[237]....
        /*0fac*/ 	.word	0x000081b0
        /*0fb0*/ 	.word	0x00000000
        /*0fb4*/ 	.word	0x00000000
        /*0fb8*/ 	.short	0x010a
        /*0fba*/ 	.byte	0xff
	.zero		1


	//   ....[238]....
        /*0fbc*/ 	.word	0x00008210
        /*0fc0*/ 	.word	0x00000000
        /*0fc4*/ 	.word	0x00000000
        /*0fc8*/ 	.short	0x010a
        /*0fca*/ 	.byte	0xff
	.zero		1


	//   ....[239]....
        /*0fcc*/ 	.word	0x00008270
        /*0fd0*/ 	.word	0x00000000
        /*0fd4*/ 	.word	0x00000000
        /*0fd8*/ 	.short	0x010a
        /*0fda*/ 	.byte	0xff
	.zero		1


	//   ....[240]....
        /*0fdc*/ 	.word	0x000082d0
        /*0fe0*/ 	.word	0x00000000
        /*0fe4*/ 	.word	0x00000000
        /*0fe8*/ 	.short	0x010a
        /*0fea*/ 	.byte	0xff
	.zero		1


	//   ....[241]....
        /*0fec*/ 	.word	0x00008330
        /*0ff0*/ 	.word	0x00000000
        /*0ff4*/ 	.word	0x00000000
        /*0ff8*/ 	.short	0x010a
        /*0ffa*/ 	.byte	0xff
	.zero		1


	//   ....[242]....
        /*0ffc*/ 	.word	0x00008390
        /*1000*/ 	.word	0x00000000
        /*1004*/ 	.word	0x00000000
        /*1008*/ 	.short	0x010a
        /*100a*/ 	.byte	0xff
	.zero		1


	//   ....[243]....
        /*100c*/ 	.word	0x000083f0
        /*1010*/ 	.word	0x00000000
        /*1014*/ 	.word	0x00000000
        /*1018*/ 	.short	0x010a
        /*101a*/ 	.byte	0xff
	.zero		1


	//   ....[244]....
        /*101c*/ 	.word	0x00008440
        /*1020*/ 	.word	0x00000000
        /*1024*/ 	.word	0x00000340
        /*1028*/ 	.short	0x010a
        /*102a*/ 	.byte	0xff
	.zero		1


	//   ....[245]....
        /*102c*/ 	.word	0x000084a0
        /*1030*/ 	.word	0x00000000
        /*1034*/ 	.word	0x000002f0
        /*1038*/ 	.short	0x010a
        /*103a*/ 	.byte	0xff
	.zero		1


	//   ....[246]....
        /*103c*/ 	.word	0x000084f0
        /*1040*/ 	.word	0x00000000
        /*1044*/ 	.word	0x000002e0
        /*1048*/ 	.short	0x010a
        /*104a*/ 	.byte	0xff
	.zero		1


	//   ....[247]....
        /*104c*/ 	.word	0x00008550
        /*1050*/ 	.word	0x00000000
        /*1054*/ 	.word	0x000002f0
        /*1058*/ 	.short	0x010a
        /*105a*/ 	.byte	0xff
	.zero		1


	//   ....[248]....
        /*105c*/ 	.word	0x000085a0
        /*1060*/ 	.word	0x00000000
        /*1064*/ 	.word	0x000002e0
        /*1068*/ 	.short	0x010a
        /*106a*/ 	.byte	0xff
	.zero		1


	//   ....[249]....
        /*106c*/ 	.word	0x00008600
        /*1070*/ 	.word	0x00000003
        /*1074*/ 	.word	0x00000320
        /*1078*/ 	.short	0x010a
        /*107a*/ 	.byte	0xff
	.zero		1


	//   ....[250]....
        /*107c*/ 	.word	0x00008660
        /*1080*/ 	.word	0x00000000
        /*1084*/ 	.word	0x00000000
        /*1088*/ 	.short	0x010a
        /*108a*/ 	.byte	0xff
	.zero		1


	//   ....[251]....
        /*108c*/ 	.word	0x000086c0
        /*1090*/ 	.word	0x00000000
        /*1094*/ 	.word	0x00000000
        /*1098*/ 	.short	0x010a
        /*109a*/ 	.byte	0xff
	.zero		1


	//   ....[252]....
        /*109c*/ 	.word	0x00008720
        /*10a0*/ 	.word	0x00000000
        /*10a4*/ 	.word	0x00000000
        /*10a8*/ 	.short	0x010a
        /*10aa*/ 	.byte	0xff
	.zero		1


	//   ....[253]....
        /*10ac*/ 	.word	0x00008780
        /*10b0*/ 	.word	0x00000000
        /*10b4*/ 	.word	0x00000000
        /*10b8*/ 	.short	0x010a
        /*10ba*/ 	.byte	0xff
	.zero		1


	//   ....[254]....
        /*10bc*/ 	.word	0x000087e0
        /*10c0*/ 	.word	0x00000000
        /*10c4*/ 	.word	0x00000000
        /*10c8*/ 	.short	0x010a
        /*10ca*/ 	.byte	0xff
	.zero		1


	//   ....[255]....
        /*10cc*/ 	.word	0x00008830
        /*10d0*/ 	.word	0x00000000
        /*10d4*/ 	.word	0x000002e0
        /*10d8*/ 	.short	0x010a
        /*10da*/ 	.byte	0xff
	.zero		1


	//   ....[0]....
        /*10dc*/ 	.word	0x00008890
        /*10e0*/ 	.word	0x00000000
        /*10e4*/ 	.word	0x000002d8
        /*10e8*/ 	.short	0x010a
        /*10ea*/ 	.byte	0xff
	.zero		1


	//   ....[1]....
        /*10ec*/ 	.word	0x000088f0
        /*10f0*/ 	.word	0x00000003
        /*10f4*/ 	.word	0x000002c8
        /*10f8*/ 	.short	0x010a
        /*10fa*/ 	.byte	0xff
	.zero		1


	//   ....[2]....
        /*10fc*/ 	.word	0x00008940
        /*1100*/ 	.word	0x00000000
        /*1104*/ 	.word	0x000002e0
        /*1108*/ 	.short	0x010a
        /*110a*/ 	.byte	0xff
	.zero		1


	//   ....[3]....
        /*110c*/ 	.word	0x000089a0
        /*1110*/ 	.word	0x00000000
        /*1114*/ 	.word	0x000002c0
        /*1118*/ 	.short	0x010a
        /*111a*/ 	.byte	0xff
	.zero		1


	//   ....[4]....
        /*111c*/ 	.word	0x00008a00
        /*1120*/ 	.word	0x00000003
        /*1124*/ 	.word	0x00000300
        /*1128*/ 	.short	0x010a
        /*112a*/ 	.byte	0xff
	.zero		1


	//----- nvinfo : EIATTR_NUM_MBARRIERS
	.align		4
.L_44:
        /*112c*/ 	.byte	0x03, 0x38
        /*112e*/ 	.short	0x006c


	//----- nvinfo : EIATTR_EXIT_INSTR_OFFSETS
	.align		4
        /*1130*/ 	.byte	0x04, 0x1c
        /*1132*/ 	.short	(.L_46 - .L_45)


	//   ....[0]....
.L_45:
        /*1134*/ 	.word	0x00004030


	//   ....[1]....
        /*1138*/ 	.word	0x00004530


	//   ....[2]....
        /*113c*/ 	.word	0x00004590


	//   ....[3]....
        /*1140*/ 	.word	0x00005410


	//   ....[4]....
        /*1144*/ 	.word	0x00005f50


	//   ....[5]....
        /*1148*/ 	.word	0x00005f90


	//   ....[6]....
        /*114c*/ 	.word	0x000072b0


	//----- nvinfo : EIATTR_MAX_THREADS
	.align		4
.L_46:
        /*1150*/ 	.byte	0x04, 0x05
        /*1152*/ 	.short	(.L_48 - .L_47)
.L_47:
        /*1154*/ 	.word	0x00000100
        /*1158*/ 	.word	0x00000001
        /*115c*/ 	.word	0x00000001


	//----- nvinfo : EIATTR_CRS_STACK_SIZE
	.align		4
.L_48:
        /*1160*/ 	.byte	0x04, 0x1e
        /*1162*/ 	.short	(.L_50 - .L_49)
.L_49:
        /*1164*/ 	.word	0x00000000


	//----- nvinfo : EIATTR_CBANK_PARAM_SIZE
	.align		4
.L_50:
        /*1168*/ 	.byte	0x03, 0x19
        /*116a*/ 	.short	0x0800


	//----- nvinfo : EIATTR_PARAM_CBANK
	.align		4
        /*116c*/ 	.byte	0x04, 0x0a
        /*116e*/ 	.short	(.L_52 - .L_51)
	.align		4
.L_51:
        /*1170*/ 	.word	index@(.nv.constant0._ZN7cutlass13device_kernelINS_4gemm6kernel13GemmUniversalIN4cute5tupleIJiiiiEEENS1_10collective13CollectiveMmaINS1_35MainloopSm100TmaUmmaWarpSpecializedILi44ELi2ELi4ENS5_IJNS4_1CILi1EEESB_SB_EEEEENS5_IJNSA_ILi64EEENSA_ILi16EEESE_EEEaNS5_IJlSB_lEEEaSH_NS4_8TiledMMAINS4_8MMA_AtomIJNS4_15SM100_MMA_S8_SSIaaiLi64ELi16ELNS4_4UMMA5MajorE0ELSM_0ELNSL_8SaturateE0EEEEEENS4_6LayoutISC_NS5_IJNSA_ILi0EEESR_SR_EEEEENS5_IJNS4_10UnderscoreESU_SU_EEEEENS4_13SM90_TMA_LOADENS4_14ComposedLayoutINS4_7SwizzleILi2ELi4ELi3EEENS4_18smem_ptr_flag_bitsILi8EEENSQ_INS5_IJNSA_ILi8EEESE_EEENS5_IJSE_SB_EEEEEEEvNS4_8identityESX_S17_vS18_EENS_8epilogue10collective18CollectiveEpilogueINS1A_23Sm100TmaWarpSpecializedILi1ELi1ELi8ELb0ELb0EEEJSG_NS5_IJNSQ_ISE_SB_EENSQ_ISF_SB_EEEEEaSH_aSH_NS1A_6fusion15FusionCallbacksIS1E_NS1I_17LinearCombinationIaiaiLNS_15FloatRoundStyleE2EEESG_S1H_JEEENS4_5SM1004TMEM4LOAD25SM100_TMEM_LOAD_16dp32b8xESX_NSY_INSZ_ILi0ELi4ELi3EEES12_NSQ_INS5_IJS13_SF_EEENS5_IJSF_SB_EEEEEEENS4_39AutoVectorizingCopyWithAssumedAlignmentILi128EEENS4_14SM90_TMA_STOREES1W_S1Y_S1Y_EEEvvEEEEvNT_6ParamsE)
        /*1174*/ 	.short	0x0380
        /*1176*/ 	.short	0x0800


	//----- nvinfo : EIATTR_SW_WAR
	.align		4
.L_52:
        /*1178*/ 	.byte	0x04, 0x36
        /*117a*/ 	.short	(.L_54 - .L_53)
.L_53:
        /*117c*/ 	.word	0x00000008
.L_54:


//--------------------- .nv.callgraph             --------------------------
	.section	.nv.callgraph,"",@"SHT_CUDA_CALLGRAPH"
	.align	4
	.sectionentsize	8
	.align		4
        /*0000*/ 	.word	0x00000000
	.align		4
        /*0004*/ 	.word	0xffffffff
	.align		4
        /*0008*/ 	.word	index@(_ZN7cutlass13device_kernelINS_4gemm6kernel13GemmUniversalIN4cute5tupleIJiiiiEEENS1_10collective13CollectiveMmaINS1_35MainloopSm100TmaUmmaWarpSpecializedILi44ELi2ELi4ENS5_IJNS4_1CILi1EEESB_SB_EEEEENS5_IJNSA_ILi64EEENSA_ILi16EEESE_EEEaNS5_IJlSB_lEEEaSH_NS4_8TiledMMAINS4_8MMA_AtomIJNS4_15SM100_MMA_S8_SSIaaiLi64ELi16ELNS4_4UMMA5MajorE0ELSM_0ELNSL_8SaturateE0EEEEEENS4_6LayoutISC_NS5_IJNSA_ILi0EEESR_SR_EEEEENS5_IJNS4_10UnderscoreESU_SU_EEEEENS4_13SM90_TMA_LOADENS4_14ComposedLayoutINS4_7SwizzleILi2ELi4ELi3EEENS4_18smem_ptr_flag_bitsILi8EEENSQ_INS5_IJNSA_ILi8EEESE_EEENS5_IJSE_SB_EEEEEEEvNS4_8identityESX_S17_vS18_EENS_8epilogue10collective18CollectiveEpilogueINS1A_23Sm100TmaWarpSpecializedILi1ELi1ELi8ELb0ELb0EEEJSG_NS5_IJNSQ_ISE_SB_EENSQ_ISF_SB_EEEEEaSH_aSH_NS1A_6fusion15FusionCallbacksIS1E_NS1I_17LinearCombinationIaiaiLNS_15FloatRoundStyleE2EEESG_S1H_JEEENS4_5SM1004TMEM4LOAD25SM100_TMEM_LOAD_16dp32b8xESX_NSY_INSZ_ILi0ELi4ELi3EEES12_NSQ_INS5_IJS13_SF_EEENS5_IJSF_SB_EEEEEEENS4_39AutoVectorizingCopyWithAssumedAlignmentILi128EEENS4_14SM90_TMA_STOREES1W_S1Y_S1Y_EEEvvEEEEvNT_6ParamsE)
	.align		4
        /*000c*/ 	.word	index@(__assertfail)
	.align		4
        /*0010*/ 	.word	0x00000000
	.align		4
        /*0014*/ 	.word	0xfffffffe
	.align		4
        /*0018*/ 	.word	0x00000000
	.align		4
        /*001c*/ 	.word	0xfffffffd
	.align		4
        /*0020*/ 	.word	0x00000000
	.align		4
        /*0024*/ 	.word	0xfffffffc


//--------------------- .nv.constant4             --------------------------
	.section	.nv.constant4,"a",@progbits
	.align	8
	.align		8
.nv.constant4:
        /*0000*/ 	.dword	__assertfail
	.align		8
        /*0008*/ 	.dword	__unnamed_1
	.align		8
        /*0010*/ 	.dword	_ZN40_INTERNAL_579288f9_4_k_cu_48b7002f_336944cuda3std3__45__cpo5beginE
	.align		8
        /*0018*/ 	.dword	_ZN40_INTERNAL_579288f9_4_k_cu_48b7002f_336944cuda3std3__45__cpo3endE
	.align		8
        /*0020*/ 	.dword	_ZN40_INTERNAL_579288f9_4_k_cu_48b7002f_336944cuda3std3__45__cpo6cbeginE
	.align		8
        /*0028*/ 	.dword	_ZN40_INTERNAL_579288f9_4_k_cu_48b7002f_336944cuda3std3__45__cpo4cendE
	.align		8
        /*0030*/ 	.dword	_ZN40_INTERNAL_579288f9_4_k_cu_48b7002f_336944cuda3std3__442_GLOBAL__N__579288f9_4_k_cu_48b7002f_336946ignoreE
	.align		8
        /*0038*/ 	.dword	_ZN40_INTERNAL_579288f9_4_k_cu_48b7002f_336944cuda3std3__419piecewise_constructE
	.align		8
        /*0040*/ 	.dword	_ZN40_INTERNAL_579288f9_4_k_cu_48b7002f_336944cuda3std3__48in_placeE
	.align		8
        /*0048*/ 	.dword	_ZN40_INTERNAL_579288f9_4_k_cu_48b7002f_336944cuda3std6ranges3__45__cpo4swapE
	.align		8
        /*0050*/ 	.dword	_ZN40_INTERNAL_579288f9_4_k_cu_48b7002f_336944cuda3std6ranges3__45__cpo9iter_moveE
	.align		8
        /*0058*/ 	.dword	_ZN40_INTERNAL_579288f9_4_k_cu_48b7002f_336944cute7productE
	.align		8
        /*0060*/ 	.dword	_ZN40_INTERNAL_579288f9_4_k_cu_48b7002f_336944cute1_E
	.align		8
        /*0068*/ 	.dword	$str$25
	.align		8
        /*0070*/ 	.dword	$str$26


//--------------------- .text._ZN7cutlass13device_kernelINS_4gemm6kernel13GemmUniversalIN4cute5tupleIJiiiiEEENS1_10collective13CollectiveMmaINS1_35MainloopSm100TmaUmmaWarpSpecializedILi44ELi2ELi4ENS5_IJNS4_1CILi1EEESB_SB_EEEEENS5_IJNSA_ILi64EEENSA_ILi16EEESE_EEEaNS5_IJlSB_lEEEaSH_NS4_8TiledMMAINS4_8MMA_AtomIJNS4_15SM100_MMA_S8_SSIaaiLi64ELi16ELNS4_4UMMA5MajorE0ELSM_0ELNSL_8SaturateE0EEEEEENS4_6LayoutISC_NS5_IJNSA_ILi0EEESR_SR_EEEEENS5_IJNS4_10UnderscoreESU_SU_EEEEENS4_13SM90_TMA_LOADENS4_14ComposedLayoutINS4_7SwizzleILi2ELi4ELi3EEENS4_18smem_ptr_flag_bitsILi8EEENSQ_INS5_IJNSA_ILi8EEESE_EEENS5_IJSE_SB_EEEEEEEvNS4_8identityESX_S17_vS18_EENS_8epilogue10collective18CollectiveEpilogueINS1A_23Sm100TmaWarpSpecializedILi1ELi1ELi8ELb0ELb0EEEJSG_NS5_IJNSQ_ISE_SB_EENSQ_ISF_SB_EEEEEaSH_aSH_NS1A_6fusion15FusionCallbacksIS1E_NS1I_17LinearCombinationIaiaiLNS_15FloatRoundStyleE2EEESG_S1H_JEEENS4_5SM1004TMEM4LOAD25SM100_TMEM_LOAD_16dp32b8xESX_NSY_INSZ_ILi0ELi4ELi3EEES12_NSQ_INS5_IJS13_SF_EEENS5_IJSF_SB_EEEEEEENS4_39AutoVectorizingCopyWithAssumedAlignmentILi128EEENS4_14SM90_TMA_STOREES1W_S1Y_S1Y_EEEvvEEEEvNT_6ParamsE --------------------------
	.section	.text._ZN7cutlass13device_kernelINS_4gemm6kernel13GemmUniversalIN4cute5tupleIJiiiiEEENS1_10collective13CollectiveMmaINS1_35MainloopSm100TmaUmmaWarpSpecializedILi44ELi2ELi4ENS5_IJNS4_1CILi1EEESB_SB_EEEEENS5_IJNSA_ILi64EEENSA_ILi16EEESE_EEEaNS5_IJlSB_lEEEaSH_NS4_8TiledMMAINS4_8MMA_AtomIJNS4_15SM100_MMA_S8_SSIaaiLi64ELi16ELNS4_4UMMA5MajorE0ELSM_0ELNSL_8SaturateE0EEEEEENS4_6LayoutISC_NS5_IJNSA_ILi0EEESR_SR_EEEEENS5_IJNS4_10UnderscoreESU_SU_EEEEENS4_13SM90_TMA_LOADENS4_14ComposedLayoutINS4_7SwizzleILi2ELi4ELi3EEENS4_18smem_ptr_flag_bitsILi8EEENSQ_INS5_IJNSA_ILi8EEESE_EEENS5_IJSE_SB_EEEEEEEvNS4_8identityESX_S17_vS18_EENS_8epilogue10collective18CollectiveEpilogueINS1A_23Sm100TmaWarpSpecializedILi1ELi1ELi8ELb0ELb0EEEJSG_NS5_IJNSQ_ISE_SB_EENSQ_ISF_SB_EEEEEaSH_aSH_NS1A_6fusion15FusionCallbacksIS1E_NS1I_17LinearCombinationIaiaiLNS_15FloatRoundStyleE2EEESG_S1H_JEEENS4_5SM1004TMEM4LOAD25SM100_TMEM_LOAD_16dp32b8xESX_NSY_INSZ_ILi0ELi4ELi3EEES12_NSQ_INS5_IJS13_SF_EEENS5_IJSF_SB_EEEEEEENS4_39AutoVectorizingCopyWithAssumedAlignmentILi128EEENS4_14SM90_TMA_STOREES1W_S1Y_S1Y_EEEvvEEEEvNT_6ParamsE,"ax",@progbits
	.align	128
.text._ZN7cutlass13device_kernelINS_4gemm6kernel13GemmUniversalIN4cute5tupleIJiiiiEEENS1_10collective13CollectiveMmaINS1_35MainloopSm100TmaUmmaWarpSpecializedILi44ELi2ELi4ENS5_IJNS4_1CILi1EEESB_SB_EEEEENS5_IJNSA_ILi64EEENSA_ILi16EEESE_EEEaNS5_IJlSB_lEEEaSH_NS4_8TiledMMAINS4_8MMA_AtomIJNS4_15SM100_MMA_S8_SSIaaiLi64ELi16ELNS4_4UMMA5MajorE0ELSM_0ELNSL_8SaturateE0EEEEEENS4_6LayoutISC_NS5_IJNSA_ILi0EEESR_SR_EEEEENS5_IJNS4_10UnderscoreESU_SU_EEEEENS4_13SM90_TMA_LOADENS4_14ComposedLayoutINS4_7SwizzleILi2ELi4ELi3EEENS4_18smem_ptr_flag_bitsILi8EEENSQ_INS5_IJNSA_ILi8EEESE_EEENS5_IJSE_SB_EEEEEEEvNS4_8identityESX_S17_vS18_EENS_8epilogue10collective18CollectiveEpilogueINS1A_23Sm100TmaWarpSpecializedILi1ELi1ELi8ELb0ELb0EEEJSG_NS5_IJNSQ_ISE_SB_EENSQ_ISF_SB_EEEEEaSH_aSH_NS1A_6fusion15FusionCallbacksIS1E_NS1I_17LinearCombinationIaiaiLNS_15FloatRoundStyleE2EEESG_S1H_JEEENS4_5SM1004TMEM4LOAD25SM100_TMEM_LOAD_16dp32b8xESX_NSY_INSZ_ILi0ELi4ELi3EEES12_NSQ_INS5_IJS13_SF_EEENS5_IJSF_SB_EEEEEEENS4_39AutoVectorizingCopyWithAssumedAlignmentILi128EEENS4_14SM90_TMA_STOREES1W_S1Y_S1Y_EEEvvEEEEvNT_6ParamsE:
        .type           _ZN7cutlass13device_kernelINS_4gemm6kernel13GemmUniversalIN4cute5tupleIJiiiiEEENS1_10collective13CollectiveMmaINS1_35MainloopSm100TmaUmmaWarpSpecializedILi44ELi2ELi4ENS5_IJNS4_1CILi1EEESB_SB_EEEEENS5_IJNSA_ILi64EEENSA_ILi16EEESE_EEEaNS5_IJlSB_lEEEaSH_NS4_8TiledMMAINS4_8MMA_AtomIJNS4_15SM100_MMA_S8_SSIaaiLi64ELi16ELNS4_4UMMA5MajorE0ELSM_0ELNSL_8SaturateE0EEEEEENS4_6LayoutISC_NS5_IJNSA_ILi0EEESR_SR_EEEEENS5_IJNS4_10UnderscoreESU_SU_EEEEENS4_13SM90_TMA_LOADENS4_14ComposedLayoutINS4_7SwizzleILi2ELi4ELi3EEENS4_18smem_ptr_flag_bitsILi8EEENSQ_INS5_IJNSA_ILi8EEESE_EEENS5_IJSE_SB_EEEEEEEvNS4_8identityESX_S17_vS18_EENS_8epilogue10collective18CollectiveEpilogueINS1A_23Sm100TmaWarpSpecializedILi1ELi1ELi8ELb0ELb0EEEJSG_NS5_IJNSQ_ISE_SB_EENSQ_ISF_SB_EEEEEaSH_aSH_NS1A_6fusion15FusionCallbacksIS1E_NS1I_17LinearCombinationIaiaiLNS_15FloatRoundStyleE2EEESG_S1H_JEEENS4_5SM1004TMEM4LOAD25SM100_TMEM_LOAD_16dp32b8xESX_NSY_INSZ_ILi0ELi4ELi3EEES12_NSQ_INS5_IJS13_SF_EEENS5_IJSF_SB_EEEEEEENS4_39AutoVectorizingCopyWithAssumedAlignmentILi128EEENS4_14SM90_TMA_STOREES1W_S1Y_S1Y_EEEvvEEEEvNT_6ParamsE,@function
        .size           _ZN7cutlass13device_kernelINS_4gemm6kernel13GemmUniversalIN4cute5tupleIJiiiiEEENS1_10collective13CollectiveMmaINS1_35MainloopSm100TmaUmmaWarpSpecializedILi44ELi2ELi4ENS5_IJNS4_1CILi1EEESB_SB_EEEEENS5_IJNSA_ILi64EEENSA_ILi16EEESE_EEEaNS5_IJlSB_lEEEaSH_NS4_8TiledMMAINS4_8MMA_AtomIJNS4_15SM100_MMA_S8_SSIaaiLi64ELi16ELNS4_4UMMA5MajorE0ELSM_0ELNSL_8SaturateE0EEEEEENS4_6LayoutISC_NS5_IJNSA_ILi0EEESR_SR_EEEEENS5_IJNS4_10UnderscoreESU_SU_EEEEENS4_13SM90_TMA_LOADENS4_14ComposedLayoutINS4_7SwizzleILi2ELi4ELi3EEENS4_18smem_ptr_flag_bitsILi8EEENSQ_INS5_IJNSA_ILi8EEESE_EEENS5_IJSE_SB_EEEEEEEvNS4_8identityESX_S17_vS18_EENS_8epilogue10collective18CollectiveEpilogueINS1A_23Sm100TmaWarpSpecializedILi1ELi1ELi8ELb0ELb0EEEJSG_NS5_IJNSQ_ISE_SB_EENSQ_ISF_SB_EEEEEaSH_aSH_NS1A_6fusion15FusionCallbacksIS1E_NS1I_17LinearCombinationIaiaiLNS_15FloatRoundStyleE2EEESG_S1H_JEEENS4_5SM1004TMEM4LOAD25SM100_TMEM_LOAD_16dp32b8xESX_NSY_INSZ_ILi0ELi4ELi3EEES12_NSQ_INS5_IJS13_SF_EEENS5_IJSF_SB_EEEEEEENS4_39AutoVectorizingCopyWithAssumedAlignmentILi128EEENS4_14SM90_TMA_STOREES1W_S1Y_S1Y_EEEvvEEEEvNT_6ParamsE,(.L_x_246 - _ZN7cutlass13device_kernelINS_4gemm6kernel13GemmUniversalIN4cute5tupleIJiiiiEEENS1_10collective13CollectiveMmaINS1_35MainloopSm100TmaUmmaWarpSpecializedILi44ELi2ELi4ENS5_IJNS4_1CILi1EEESB_SB_EEEEENS5_IJNSA_ILi64EEENSA_ILi16EEESE_EEEaNS5_IJlSB_lEEEaSH_NS4_8TiledMMAINS4_8MMA_AtomIJNS4_15SM100_MMA_S8_SSIaaiLi64ELi16ELNS4_4UMMA5MajorE0ELSM_0ELNSL_8SaturateE0EEEEEENS4_6LayoutISC_NS5_IJNSA_ILi0EEESR_SR_EEEEENS5_IJNS4_10UnderscoreESU_SU_EEEEENS4_13SM90_TMA_LOADENS4_14ComposedLayoutINS4_7SwizzleILi2ELi4ELi3EEENS4_18smem_ptr_flag_bitsILi8EEENSQ_INS5_IJNSA_ILi8EEESE_EEENS5_IJSE_SB_EEEEEEEvNS4_8identityESX_S17_vS18_EENS_8epilogue10collective18CollectiveEpilogueINS1A_23Sm100TmaWarpSpecializedILi1ELi1ELi8ELb0ELb0EEEJSG_NS5_IJNSQ_ISE_SB_EENSQ_ISF_SB_EEEEEaSH_aSH_NS1A_6fusion15FusionCallbacksIS1E_NS1I_17LinearCombinationIaiaiLNS_15FloatRoundStyleE2EEESG_S1H_JEEENS4_5SM1004TMEM4LOAD25SM100_TMEM_LOAD_16dp32b8xESX_NSY_INSZ_ILi0ELi4ELi3EEES12_NSQ_INS5_IJS13_SF_EEENS5_IJSF_SB_EEEEEEENS4_39AutoVectorizingCopyWithAssumedAlignmentILi128EEENS4_14SM90_TMA_STOREES1W_S1Y_S1Y_EEEvvEEEEvNT_6ParamsE)
        .other          _ZN7cutlass13device_kernelINS_4gemm6kernel13GemmUniversalIN4cute5tupleIJiiiiEEENS1_10collective13CollectiveMmaINS1_35MainloopSm100TmaUmmaWarpSpecializedILi44ELi2ELi4ENS5_IJNS4_1CILi1EEESB_SB_EEEEENS5_IJNSA_ILi64EEENSA_ILi16EEESE_EEEaNS5_IJlSB_lEEEaSH_NS4_8TiledMMAINS4_8MMA_AtomIJNS4_15SM100_MMA_S8_SSIaaiLi64ELi16ELNS4_4UMMA5MajorE0ELSM_0ELNSL_8SaturateE0EEEEEENS4_6LayoutISC_NS5_IJNSA_ILi0EEESR_SR_EEEEENS5_IJNS4_10UnderscoreESU_SU_EEEEENS4_13SM90_TMA_LOADENS4_14ComposedLayoutINS4_7SwizzleILi2ELi4ELi3EEENS4_18smem_ptr_flag_bitsILi8EEENSQ_INS5_IJNSA_ILi8EEESE_EEENS5_IJSE_SB_EEEEEEEvNS4_8identityESX_S17_vS18_EENS_8epilogue10collective18CollectiveEpilogueINS1A_23Sm100TmaWarpSpecializedILi1ELi1ELi8ELb0ELb0EEEJSG_NS5_IJNSQ_ISE_SB_EENSQ_ISF_SB_EEEEEaSH_aSH_NS1A_6fusion15FusionCallbacksIS1E_NS1I_17LinearCombinationIaiaiLNS_15FloatRoundStyleE2EEESG_S1H_JEEENS4_5SM1004TMEM4LOAD25SM100_TMEM_LOAD_16dp32b8xESX_NSY_INSZ_ILi0ELi4ELi3EEES12_NSQ_INS5_IJS13_SF_EEENS5_IJSF_SB_EEEEEEENS4_39AutoVectorizingCopyWithAssumedAlignmentILi128EEENS4_14SM90_TMA_STOREES1W_S1Y_S1Y_EEEvvEEEEvNT_6ParamsE,@"STO_CUDA_ENTRY STV_DEFAULT"
_ZN7cutlass13device_kernelINS_4gemm6kernel13GemmUniversalIN4cute5tupleIJiiiiEEENS1_10collective13CollectiveMmaINS1_35MainloopSm100TmaUmmaWarpSpecializedILi44ELi2ELi4ENS5_IJNS4_1CILi1EEESB_SB_EEEEENS5_IJNSA_ILi64EEENSA_ILi16EEESE_EEEaNS5_IJlSB_lEEEaSH_NS4_8TiledMMAINS4_8MMA_AtomIJNS4_15SM100_MMA_S8_SSIaaiLi64ELi16ELNS4_4UMMA5MajorE0ELSM_0ELNSL_8SaturateE0EEEEEENS4_6LayoutISC_NS5_IJNSA_ILi0EEESR_SR_EEEEENS5_IJNS4_10UnderscoreESU_SU_EEEEENS4_13SM90_TMA_LOADENS4_14ComposedLayoutINS4_7SwizzleILi2ELi4ELi3EEENS4_18smem_ptr_flag_bitsILi8EEENSQ_INS5_IJNSA_ILi8EEESE_EEENS5_IJSE_SB_EEEEEEEvNS4_8identityESX_S17_vS18_EENS_8epilogue10collective18CollectiveEpilogueINS1A_23Sm100TmaWarpSpecializedILi1ELi1ELi8ELb0ELb0EEEJSG_NS5_IJNSQ_ISE_SB_EENSQ_ISF_SB_EEEEEaSH_aSH_NS1A_6fusion15FusionCallbacksIS1E_NS1I_17LinearCombinationIaiaiLNS_15FloatRoundStyleE2EEESG_S1H_JEEENS4_5SM1004TMEM4LOAD25SM100_TMEM_LOAD_16dp32b8xESX_NSY_INSZ_ILi0ELi4ELi3EEES12_NSQ_INS5_IJS13_SF_EEENS5_IJSF_SB_EEEEEEENS4_39AutoVectorizingCopyWithAssumedAlignmentILi128EEENS4_14SM90_TMA_STOREES1W_S1Y_S1Y_EEEvvEEEEvNT_6ParamsE:
[----:B------:R-:W1:Y:S01]  /*0000*/  LDC R1, c[0x0][0x37c] ;  /* 0x0000df00ff017b82 */ /* 0x000e620000000800 */
[----:B------:R-:W2:Y:S01]  /*0010*/  S2R R51, SR_TID.X ;  /* 0x0000000000337919 */ /* 0x000ea20000002100 */
[----:B------:R-:W3:Y:S01]  /*0020*/  LDCU.64 UR4, c[0x0][0x890] ;  /* 0x00011200ff0477ac */ /* 0x000ee20008000a00 */
[----:B------:R-:W-:Y:S02]  /*0030*/  PRMT R40, RZ, 0x7610, R40 ;  /* 0x00007610ff287816 */ /* 0x000fe40000000028 */
[----:B------:R-:W-:Y:S01]  /*0040*/  ELECT P5, URZ, PT ;  /* 0x0000000000ff782f */ /* 0x000fe200038a0000 */
[----:B------:R-:W4:Y:S01]  /*0050*/  LDCU.64 UR44, c[0x0][0x358] ;  /* 0x00006b00ff2c77ac */ /* 0x000f220008000a00 */
[----:B---3--:R-:W-:-:S04]  /*0060*/  UISETP.NE.U32.AND UP0, UPT, UR4, URZ, UPT ;  /* 0x000000ff0400728c */ /* 0x008fc8000bf05070 */
[----:B------:R-:W-:Y:S01]  /*0070*/  UISETP.NE.AND.EX UP0, UPT, UR5, URZ, UPT, UP0 ;  /* 0x000000ff0500728c */ /* 0x000fe2000bf05300 */
[----:B--2---:R-:W-:-:S05]  /*0080*/  SHF.R.U32.HI R46, RZ, 0x5, R51 ;  /* 0x00000005ff2e7819 */ /* 0x004fca0000011633 */
[----:B------:R-:W2:Y:S02]  /*0090*/  SHFL.IDX PT, R0, R46, RZ, 0x1f ;  /* 0x00001fff2e007589 */ /* 0x000ea400000e0000 */
[----:B--2---:R-:W-:Y:S01]  /*00a0*/  R2UR UR8, R0 ;  /* 0x00000000000872ca */ /* 0x004fe200000e0000 */
[----:B-1--4-:R-:W-:-:S14]  /*00b0*/  BRA.U UP0, `(.L_x_0) ;  /* 0x00000001002c7547 */ /* 0x012fdc000b800000 */
[----:B------:R-:W1:Y:S02]  /*00c0*/  LDCU.64 UR6, c[0x0][0x888] ;  /* 0x00011100ff0677ac */ /* 0x000e640008000a00 */
[----:B-1----:R-:W-:-:S04]  /*00d0*/  UISETP.NE.U32.AND UP0, UPT, UR6, URZ, UPT ;  /* 0x000000ff0600728c */ /* 0x002fc8000bf05070 */
[----:B------:R-:W-:-:S09]  /*00e0*/  UISETP.NE.AND.EX UP0, UPT, UR7, URZ, UPT, UP0 ;  /* 0x000000ff0700728c */ /* 0x000fd2000bf05300 */
[----:B------:R-:W-:Y:S05]  /*00f0*/  BRA.U !UP0, `(.L_x_1) ;  /* 0x0000000108147547 */ /* 0x000fea000b800000 */
[----:B------:R-:W1:Y:S02]  /*0100*/  LDC.64 R2, c[0x0][0x888] ;  /* 0x00022200ff027b82 */ /* 0x000e640000000a00 */
[----:B-1----:R-:W2:Y:S01]  /*0110*/  LDG.E R0, desc[UR44][R2.64] ;  /* 0x0000002c02007981 */ /* 0x002ea2000c1e1900 */
[----:B------:R-:W-:Y:S01]  /*0120*/  HFMA2 R40, -RZ, RZ, 0, 5.9604644775390625e-08 ;  /* 0x00000001ff287431 */ /* 0x000fe200000001ff */
[----:B--2---:R-:W-:Y:S01]  /*0130*/  R2UR UR38, R0 ;  /* 0x00000000002672ca */ /* 0x004fe200000e0000 */
[----:B------:R-:W-:Y:S05]  /*0140*/  BRA `(.L_x_0) ;  /* 0x0000000000087947 */ /* 0x000fea0003800000 */
.L_x_1:
[----:B------:R-:W-:Y:S01]  /*0150*/  HFMA2 R40, -RZ, RZ, 0, 5.9604644775390625e-08 ;  /* 0x00000001ff287431 */ /* 0x000fe200000001ff */
[----:B------:R-:W1:Y:S02]  /*0160*/  LDCU UR38, c[0x0][0x880] ;  /* 0x00011000ff2677ac */ /* 0x000e640008000800 */
.L_x_0:
[----:B------:R-:W2:Y:S02]  /*0170*/  LDCU.64 UR6, c[0x0][0x8b0] ;  /* 0x00011600ff0677ac */ /* 0x000ea40008000a00 */
[----:B--2---:R-:W-:-:S04]  /*0180*/  UISETP.NE.U32.AND UP0, UPT, UR6, URZ, UPT ;  /* 0x000000ff0600728c */ /* 0x004fc8000bf05070 */
[----:B------:R-:W-:-:S09]  /*0190*/  UISETP.NE.AND.EX UP0, UPT, UR7, URZ, UPT, UP0 ;  /* 0x000000ff0700728c */ /* 0x000fd2000bf05300 */
[----:B------:R-:W-:Y:S05]  /*01a0*/  BRA.U UP0, `(.L_x_2) ;  /* 0x0000000100207547 */ /* 0x000fea000b800000 */
[----:B------:R-:W2:Y:S02]  /*01b0*/  LDCU.64 UR6, c[0x0][0x8a8] ;  /* 0x00011500ff0677ac */ /* 0x000ea40008000a00 */
[----:B--2---:R-:W-:-:S04]  /*01c0*/  UISETP.NE.U32.AND UP0, UPT, UR6, URZ, UPT ;  /* 0x000000ff0600728c */ /* 0x004fc8000bf05070 */
[----:B------:R-:W-:-:S09]  /*01d0*/  UISETP.NE.AND.EX UP0, UPT, UR7, URZ, UPT, UP0 ;  /* 0x000000ff0700728c */ /* 0x000fd2000bf05300 */
[----:B------:R-:W-:Y:S05]  /*01e0*/  BRA.U !UP0, `(.L_x_3) ;  /* 0x00000001080c7547 */ /* 0x000fea000b800000 */
[----:B------:R-:W2:Y:S02]  /*01f0*/  LDC.64 R2, c[0x0][0x8a8] ;  /* 0x00022a00ff027b82 */ /* 0x000ea40000000a00 */
[----:B--2---:R2:W5:Y:S01]  /*0200*/  LDG.E R27, desc[UR44][R2.64] ;  /* 0x0000002c021b7981 */ /* 0x004562000c1e1900 */
[----:B------:R-:W-:Y:S05]  /*0210*/  BRA `(.L_x_2) ;  /* 0x0000000000047947 */ /* 0x000fea0003800000 */
.L_x_3:
[----:B------:R-:W3:Y:S02]  /*0220*/  LDC R27, c[0x0][0x8a0] ;  /* 0x00022800ff1b7b82 */ /* 0x000ee40000000800 */
.L_x_2:
[----:B------:R-:W-:Y:S01]  /*0230*/  IMAD.U32 R0, RZ, RZ, UR8 ;  /* 0x00000008ff007e24 */ /* 0x000fe2000f8e00ff */
[----:B------:R-:W-:Y:S04]  /*0240*/  BSSY.RECONVERGENT B0, `(.L_x_4) ;  /* 0x000000c000007945 */ /* 0x000fe80003800200 */
[C---:B------:R-:W-:Y:S02]  /*0250*/  ISETP.NE.OR P1, PT, R0.reuse, 0x1, !P5 ;  /* 0x000000010000780c */ /* 0x040fe40006f25670 */
[----:B------:R-:W-:-:S11]  /*0260*/  ISETP.NE.OR P0, PT, R0, 0x3, !P5 ;  /* 0x000000030000780c */ /* 0x000fd60006f05670 */
[----:B------:R-:W-:Y:S05]  /*0270*/  @P1 BRA `(.L_x_5) ;  /* 0x0000000000201947 */ /* 0x000fea0003800000 */
[----:B------:R-:W4:Y:S02]  /*0280*/  LDCU.64 UR6, c[0x0][0x348] ;  /* 0x00006900ff0677ac */ /* 0x000f240008000a00 */
[----:B----4-:R-:W-:Y:S02]  /*0290*/  UIADD3 UR10, UP1, UPT, UR6, 0x80, URZ ;  /* 0x00000080060a7890 */ /* 0x010fe4000ff3e0ff */
[----:B------:R-:W-:Y:S02]  /*02a0*/  UIADD3 UR6, UP0, UPT, UR6, 0x180, URZ ;  /* 0x0000018006067890 */ /* 0x000fe4000ff1e0ff */
[----:B------:R-:W-:Y:S02]  /*02b0*/  UIADD3.X UR11, UPT, UPT, URZ, UR7, URZ, UP1, !UPT ;  /* 0x00000007ff0b7290 */ /* 0x000fe40008ffe4ff */
[----:B------:R-:W-:-:S07]  /*02c0*/  UIADD3.X UR7, UPT, UPT, URZ, UR7, URZ, UP0, !UPT ;  /* 0x00000007ff077290 */ /* 0x000fce00087fe4ff */
[----:B------:R4:W-:Y:S02]  /*02d0*/  UTMACCTL.PF [UR10] ;  /* 0x000000000a0079b9 */ /* 0x0009e40008040000 */
[----:B------:R4:W-:Y:S02]  /*02e0*/  UTMACCTL.PF [UR6] ;  /* 0x00000000060079b9 */ /* 0x0009e40008040000 */
[----:B----4-:R-:W-:Y:S01]  /*02f0*/  NOP ;  /* 0x0000000000007918 */ /* 0x010fe20000000000 */
.L_x_5:
[----:B-1----:R-:W-:Y:S05]  /*0300*/  BSYNC.RECONVERGENT B0 ;  /* 0x0000000000007941 */ /* 0x002fea0003800200 */
.L_x_4:
[----:B------:R-:W-:Y:S04]  /*0310*/  BSSY.RECONVERGENT B0, `(.L_x_6) ;  /* 0x000000a000007945 */ /* 0x000fe80003800200 */
[----:B------:R-:W-:Y:S05]  /*0320*/  @P0 BRA `(.L_x_7) ;  /* 0x0000000000200947 */ /* 0x000fea0003800000 */
[----:B------:R-:W1:Y:S02]  /*0330*/  LDCU.64 UR6, c[0x0][0x348] ;  /* 0x00006900ff0677ac */ /* 0x000e640008000a00 */
[----:B-1----:R-:W-:Y:S02]  /*0340*/  UIADD3 UR10, UP1, UPT, UR6, 0x580, URZ ;  /* 0x00000580060a7890 */ /* 0x002fe4000ff3e0ff */
[----:B------:R-:W-:Y:S02]  /*0350*/  UIADD3 UR6, UP0, UPT, UR6, 0x680, URZ ;  /* 0x0000068006067890 */ /* 0x000fe4000ff1e0ff */
[----:B------:R-:W-:Y:S02]  /*0360*/  UIADD3.X UR11, UPT, UPT, URZ, UR7, URZ, UP1, !UPT ;  /* 0x00000007ff0b7290 */ /* 0x000fe40008ffe4ff */
[----:B------:R-:W-:-:S07]  /*0370*/  UIADD3.X UR7, UPT, UPT, URZ, UR7, URZ, UP0, !UPT ;  /* 0x00000007ff077290 */ /* 0x000fce00087fe4ff */
[----:B------:R1:W-:Y:S02]  /*0380*/  UTMACCTL.PF [UR10] ;  /* 0x000000000a0079b9 */ /* 0x0003e40008040000 */
[----:B------:R1:W-:Y:S02]  /*0390*/  UTMACCTL.PF [UR6] ;  /* 0x00000000060079b9 */ /* 0x0003e40008040000 */
[----:B-1----:R-:W-:Y:S01]  /*03a0*/  NOP ;  /* 0x0000000000007918 */ /* 0x002fe20000000000 */
.L_x_7:
[----:B------:R-:W-:Y:S05]  /*03b0*/  BSYNC.RECONVERGENT B0 ;  /* 0x0000000000007941 */ /* 0x000fea0003800200 */
.L_x_6:
[----:B------:R-:W1:Y:S01]  /*03c0*/  LDCU.64 UR6, c[0x0][0x888] ;  /* 0x00011100ff0677ac */ /* 0x000e620008000a00 */
[----:B------:R-:W-:Y:S02]  /*03d0*/  UISETP.EQ.U32.AND UP1, UPT, UR4, URZ, UPT ;  /* 0x000000ff0400728c */ /* 0x000fe4000bf22070 */
[----:B------:R-:W-:Y:S02]  /*03e0*/  UPLOP3.LUT UP2, UPT, UPT, UPT, UPT, 0x80, 0x8 ;  /* 0x000000000008789c */ /* 0x000fe40003f4f070 */
[----:B-1----:R-:W-:-:S04]  /*03f0*/  UISETP.NE.U32.AND UP0, UPT, UR6, URZ, UPT ;  /* 0x000000ff0600728c */ /* 0x002fc8000bf05070 */
[----:B------:R-:W-:-:S04]  /*0400*/  UISETP.NE.AND.EX UP0, UPT, UR7, URZ, UPT, UP0 ;  /* 0x000000ff0700728c */ /* 0x000fc8000bf05300 */
[----:B------:R-:W-:-:S04]  /*0410*/  UISETP.EQ.OR.EX UP3, UPT, UR5, URZ, !UP0, UP1 ;  /* 0x000000ff0500728c */ /* 0x000fc8000c762710 */
[----:B------:R-:W-:-:S05]  /*0420*/  UP2UR UR47, UPR, URZ, 0x8 ;  /* 0x00000008ff2f7883 */ /* 0x000fca0008000000 */
[----:B------:R-:W-:Y:S07]  /*0430*/  BRA.U !UP3, `(.L_x_8) ;  /* 0x000000010b1c7547 */ /* 0x000fee000b800000 */
[----:B------:R-:W-:Y:S02]  /*0440*/  UISETP.NE.U32.AND UP2, UPT, UR4, URZ, UPT ;  /* 0x000000ff0400728c */ /* 0x000fe4000bf45070 */
[----:B------:R-:W-:Y:S02]  /*0450*/  UISETP.NE.AND UP1, UPT, UR38, URZ, UPT ;  /* 0x000000ff2600728c */ /* 0x000fe4000bf25270 */
[----:B------:R-:W-:Y:S02]  /*0460*/  UISETP.NE.AND.EX UP2, UPT, UR5, URZ, UPT, UP2 ;  /* 0x000000ff0500728c */ /* 0x000fe4000bf45320 */
[----:B------:R-:W-:-:S09]  /*0470*/  USEL UR4, URZ, 0xffffffff, UP0 ;  /* 0xffffffffff047887 */ /* 0x000fd20008000000 */
[----:B------:R-:W-:-:S04]  /*0480*/  @!UP2 USEL UR4, URZ, 0xffffffff, UP1 ;  /* 0xffffffffff04a887 */ /* 0x000fc80008800000 */
[----:B------:R-:W-:-:S04]  /*0490*/  ULOP3.LUT UR4, UR4, 0x1, URZ, 0xc0, !UPT ;  /* 0x0000000104047892 */ /* 0x000fc8000f8ec0ff */
[----:B------:R-:W-:-:S11]  /*04a0*/  UISETP.NE.U32.AND UP2, UPT, UR4, 0x1, UPT ;  /* 0x000000010400788c */ /* 0x000fd6000bf45070 */
.L_x_8:
[----:B--2---:R-:W1:Y:S01]  /*04b0*/  SHFL.IDX PT, R2, R46, RZ, 0x1f ;  /* 0x00001fff2e027589 */ /* 0x004e6200000e0000 */
[----:B------:R-:W-:-:S04]  /*04c0*/  UISETP.NE.AND UP1, UPT, UR8, 0x2, UPT ;  /* 0x000000020800788c */ /* 0x000fc8000bf25270 */
[----:B------:R-:W-:Y:S01]  /*04d0*/  USEL UR13, URZ, 0x1, UP1 ;  /* 0x00000001ff0d7887 */ /* 0x000fe20008800000 */
[----:B-1----:R-:W-:-:S13]  /*04e0*/  ISETP.NE.AND P0, PT, R2, RZ, PT ;  /* 0x000000ff0200720c */ /* 0x002fda0003f05270 */
[----:B------:R-:W-:Y:S05]  /*04f0*/  @P0 BRA `(.L_x_9) ;  /* 0x0000000400940947 */ /* 0x000fea0003800000 */
[----:B------:R-:W-:Y:S01]  /*0500*/  ELECT P0, URZ, PT ;  /* 0x0000000000ff782f */ /* 0x000fe20003800000 */
[----:B------:R-:W-:-:S12]  /*0510*/  BSSY.RECONVERGENT B0, `(.L_x_9) ;  /* 0x0000063000007945 */ /* 0x000fd80003800200 */
[----:B------:R-:W-:Y:S05]  /*0520*/  @!P0 BRA `(.L_x_10) ;  /* 0x0000000400848947 */ /* 0x000fea0003800000 */
[----:B------:R-:W1:Y:S01]  /*0530*/  S2UR UR5, SR_CgaCtaId ;  /* 0x00000000000579c3 */ /* 0x000e620000008800 */
[----:B------:R-:W-:Y:S01]  /*0540*/  UMOV UR6, 0x400 ;  /* 0x0000040000067882 */ /* 0x000fe20000000000 */
[----:B------:R-:W-:Y:S01]  /*0550*/  UMOV UR4, 0x1 ;  /* 0x0000000100047882 */ /* 0x000fe20000000000 */
[----:B-1----:R-:W-:Y:S02]  /*0560*/  ULEA UR5, UR5, UR6, 0x18 ;  /* 0x0000000605057291 */ /* 0x002fe4000f8ec0ff */
[----:B------:R-:W-:-:S04]  /*0570*/  UIADD3 UR6, UPT, UPT, -UR4, 0x100000, URZ ;  /* 0x0010000004067890 */ /* 0x000fc8000fffe1ff */
[----:B------:R-:W-:Y:S02]  /*0580*/  USHF.L.U32 UR7, UR6, 0xb, URZ ;  /* 0x0000000b06077899 */ /* 0x000fe400080006ff */
[----:B------:R-:W-:Y:S01]  /*0590*/  USHF.L.U32 UR6, UR6, 0x1, URZ ;  /* 0x0000000106067899 */ /* 0x000fe200080006ff */
[----:B------:R-:W1:Y:S11]  /*05a0*/  FENCE.VIEW.ASYNC.S ;  /* 0x00000000000073c6 */ /* 0x000e760000000000 */
[----:B-1----:R1:W2:Y:S01]  /*05b0*/  SYNCS.EXCH.64 URZ, [UR5], UR6 ;  /* 0x0000000605ff75b2 */ /* 0x0022a20008000100 */
[----:B------:R1:W4:Y:S01]  /*05c0*/  SYNCS.EXCH.64 URZ, [UR5+0x160], UR6 ;  /* 0x0001600605ff75b2 */ /* 0x0003220008000100 */
[----:B------:R1:W1:Y:S01]  /*05d0*/  SYNCS.EXCH.64 URZ, [UR5+0x8], UR6 ;  /* 0x0000080605ff75b2 */ /* 0x0002620008000100 */
        /* <DEDUP_REMOVED lines=85> */
[----:B--2-4-:R-:W-:Y:S01]  /*0b30*/  NOP ;  /* 0x0000000000007918 */ /* 0x014fe20000000000 */
.L_x_10:
[----:B-1----:R-:W-:Y:S05]  /*0b40*/  BSYNC.RECONVERGENT B0 ;  /* 0x0000000000007941 */ /* 0x002fea0003800200 */
.L_x_9:
[----:B------:R-:W1:Y:S01]  /*0b50*/  SHFL.IDX PT, R2, R46, RZ, 0x1f ;  /* 0x00001fff2e027589 */ /* 0x000e6200000e0000 */
[----:B------:R-:W-:Y:S01]  /*0b60*/  NOP ;  /* 0x0000000000007918 */ /* 0x000fe20000000000 */
[----:B-1----:R-:W-:-:S13]  /*0b70*/  ISETP.NE.AND P0, PT, R2, 0x1, PT ;  /* 0x000000010200780c */ /* 0x002fda0003f05270 */
[----:B------:R-:W-:Y:S05]  /*0b80*/  @P0 BRA `(.L_x_11) ;  /* 0x0000000000400947 */ /* 0x000fea0003800000 */
[----:B------:R-:W1:Y:S01]  /*0b90*/  S2UR UR6, SR_CgaCtaId ;  /* 0x00000000000679c3 */ /* 0x000e620000008800 */
[----:B------:R-:W-:Y:S01]  /*0ba0*/  UMOV UR7, 0x400 ;  /* 0x0000040000077882 */ /* 0x000fe20000000000 */
[----:B------:R-:W-:Y:S01]  /*0bb0*/  UMOV UR5, 0x20 ;  /* 0x0000002000057882 */ /* 0x000fe20000000000 */
[----:B------:R-:W-:Y:S01]  /*0bc0*/  UMOV UR4, 0x80 ;  /* 0x0000008000047882 */ /* 0x000fe20000000000 */
[----:B------:R-:W-:-:S04]  /*0bd0*/  UIADD3 UR10, UPT, UPT, -UR5, 0x100000, URZ ;  /* 0x00100000050a7890 */ /* 0x000fc8000fffe1ff */
[----:B------:R-:W-:Y:S02]  /*0be0*/  USHF.L.U32 UR11, UR10, 0xb, URZ ;  /* 0x0000000b0a0b7899 */ /* 0x000fe400080006ff */
[----:B------:R-:W-:Y:S02]  /*0bf0*/  USHF.L.U32 UR10, UR10, 0x1, URZ ;  /* 0x000000010a0a7899 */ /* 0x000fe400080006ff */
[----:B------:R-:W-:-:S04]  /*0c00*/  UIADD3 UR4, UPT, UPT, -UR4, 0x100000, URZ ;  /* 0x0010000004047890 */ /* 0x000fc8000fffe1ff */
[----:B------:R-:W-:Y:S02]  /*0c10*/  USHF.L.U32 UR5, UR4, 0xb, URZ ;  /* 0x0000000b04057899 */ /* 0x000fe400080006ff */
[----:B------:R-:W-:Y:S01]  /*0c20*/  USHF.L.U32 UR4, UR4, 0x1, URZ ;  /* 0x0000000104047899 */ /* 0x000fe200080006ff */
[----:B------:R-:W-:Y:S01]  /*0c30*/  ELECT P0, URZ, PT ;  /* 0x0000000000ff782f */ /* 0x000fe20003800000 */
[----:B-1----:R-:W-:Y:S01]  /*0c40*/  ULEA UR6, UR6, UR7, 0x18 ;  /* 0x0000000706067291 */ /* 0x002fe2000f8ec0ff */
[----:B------:R-:W1:Y:S11]  /*0c50*/  FENCE.VIEW.ASYNC.S ;  /* 0x00000000000073c6 */ /* 0x000e760000000000 */
[----:B-1----:R1:W2:Y:S01]  /*0c60*/  SYNCS.EXCH.64 URZ, [UR6+0x2c0], UR10 ;  /* 0x0002c00a06ff75b2 */ /* 0x0022a20008000100 */
[----:B------:R1:W4:Y:S01]  /*0c70*/  SYNCS.EXCH.64 URZ, [UR6+0x2c8], UR4 ;  /* 0x0002c80406ff75b2 */ /* 0x0003220008000100 */
[----:B------:R-:W-:Y:S01]  /*0c80*/  NOP ;  /* 0x0000000000007918 */ /* 0x000fe20000000000 */
.L_x_11:
[----:B------:R-:W3:Y:S01]  /*0c90*/  SHFL.IDX PT, R2, R46, RZ, 0x1f ;  /* 0x00001fff2e027589 */ /* 0x000ee200000e0000 */
[----:B------:R-:W-:Y:S01]  /*0ca0*/  NOP ;  /* 0x0000000000007918 */ /* 0x000fe20000000000 */
[----:B---3--:R-:W-:-:S13]  /*0cb0*/  ISETP.NE.AND P0, PT, R2, 0x3, PT ;  /* 0x000000030200780c */ /* 0x008fda0003f05270 */
[----:B------:R-:W-:Y:S05]  /*0cc0*/  @P0 BRA `(.L_x_12) ;  /* 0x0000000000300947 */ /* 0x000fea0003800000 */
[----:B-1----:R-:W1:Y:S01]  /*0cd0*/  S2UR UR5, SR_CgaCtaId ;  /* 0x00000000000579c3 */ /* 0x002e620000008800 */
[----:B------:R-:W-:Y:S01]  /*0ce0*/  UMOV UR6, 0x400 ;  /* 0x0000040000067882 */ /* 0x000fe20000000000 */
[----:B------:R-:W-:Y:S01]  /*0cf0*/  UMOV UR4, 0x20 ;  /* 0x0000002000047882 */ /* 0x000fe20000000000 */
[----:B------:R-:W-:Y:S01]  /*0d00*/  ELECT P0, URZ, PT ;  /* 0x0000000000ff782f */ /* 0x000fe20003800000 */
[----:B-1----:R-:W-:Y:S02]  /*0d10*/  ULEA UR5, UR5, UR6, 0x18 ;  /* 0x0000000605057291 */ /* 0x002fe4000f8ec0ff */
[----:B------:R-:W-:-:S04]  /*0d20*/  UIADD3 UR6, UPT, UPT, -UR4, 0x100000, URZ ;  /* 0x0010000004067890 */ /* 0x000fc8000fffe1ff */
[----:B------:R-:W-:Y:S02]  /*0d30*/  USHF.L.U32 UR7, UR6, 0xb, URZ ;  /* 0x0000000b06077899 */ /* 0x000fe400080006ff */
[----:B------:R-:W-:Y:S01]  /*0d40*/  USHF.L.U32 UR6, UR6, 0x1, URZ ;  /* 0x0000000106067899 */ /* 0x000fe200080006ff */
[----:B------:R-:W1:Y:S11]  /*0d50*/  FENCE.VIEW.ASYNC.S ;  /* 0x00000000000073c6 */ /* 0x000e760000000000 */
[----:B-1----:R3:W1:Y:S01]  /*0d60*/  SYNCS.EXCH.64 URZ, [UR5+0x2d0], UR6 ;  /* 0x0002d00605ff75b2 */ /* 0x0026620008000100 */
[----:B------:R3:W1:Y:S02]  /*0d70*/  SYNCS.EXCH.64 URZ, [UR5+0x2d8], UR6 ;  /* 0x0002d80605ff75b2 */ /* 0x0006640008000100 */
[----:B---3--:R-:W-:Y:S01]  /*0d80*/  NOP ;  /* 0x0000000000007918 */ /* 0x008fe20000000000 */
.L_x_12:
[----:B------:R-:W3:Y:S01]  /*0d90*/  SHFL.IDX PT, R2, R46, RZ, 0x1f ;  /* 0x00001fff2e027589 */ /* 0x000ee200000e0000 */
[----:B------:R-:W-:Y:S01]  /*0da0*/  NOP ;  /* 0x0000000000007918 */ /* 0x000fe20000000000 */
[----:B---3--:R-:W-:-:S13]  /*0db0*/  ISETP.NE.AND P0, PT, R2, 0x4, PT ;  /* 0x000000040200780c */ /* 0x008fda0003f05270 */
[----:B------:R-:W-:Y:S05]  /*0dc0*/  @P0 BRA `(.L_x_13) ;  /* 0x00000000004c0947 */ /* 0x000fea0003800000 */
[----:B-1----:R-:W1:Y:S01]  /*0dd0*/  S2UR UR5, SR_CgaCtaId ;  /* 0x00000000000579c3 */ /* 0x002e620000008800 */
[----:B------:R-:W-:Y:S01]  /*0de0*/  UMOV UR7, 0x100 ;  /* 0x0000010000077882 */ /* 0x000fe20000000000 */
[----:B------:R-:W-:Y:S01]  /*0df0*/  UMOV UR6, 0x400 ;  /* 0x0000040000067882 */ /* 0x000fe20000000000 */
[----:B------:R-:W-:Y:S01]  /*0e00*/  USEL UR7, UR7, 0xe0, UP2 ;  /* 0x000000e007077887 */ /* 0x000fe20009000000 */
[----:B------:R-:W-:Y:S01]  /*0e10*/  UMOV UR4, 0x1 ;  /* 0x0000000100047882 */ /* 0x000fe20000000000 */
[----:B------:R-:W-:Y:S01]  /*0e20*/  ELECT P0, URZ, PT ;  /* 0x0000000000ff782f */ /* 0x000fe20003800000 */
[----:B------:R-:W-:-:S04]  /*0e30*/  UIADD3 UR10, UPT, UPT, -UR4, 0x100000, URZ ;  /* 0x00100000040a7890 */ /* 0x000fc8000fffe1ff */
[----:B------:R-:W-:Y:S02]  /*0e40*/  USHF.L.U32 UR11, UR10, 0xb, URZ ;  /* 0x0000000b0a0b7899 */ /* 0x000fe400080006ff */
[----:B------:R-:W-:Y:S02]  /*0e50*/  USHF.L.U32 UR10, UR10, 0x1, URZ ;  /* 0x000000010a0a7899 */ /* 0x000fe400080006ff */
[----:B-1----:R-:W-:Y:S02]  /*0e60*/  ULEA UR5, UR5, UR6, 0x18 ;  /* 0x0000000605057291 */ /* 0x002fe4000f8ec0ff */
[----:B------:R-:W-:-:S04]  /*0e70*/  UIADD3 UR6, UPT, UPT, -UR7, 0x100000, URZ ;  /* 0x0010000007067890 */ /* 0x000fc8000fffe1ff */
[----:B------:R-:W-:Y:S02]  /*0e80*/  USHF.L.U32 UR7, UR6, 0xb, URZ ;  /* 0x0000000b06077899 */ /* 0x000fe400080006ff */
[----:B------:R-:W-:Y:S01]  /*0e90*/  USHF.L.U32 UR6, UR6, 0x1, URZ ;  /* 0x0000000106067899 */ /* 0x000fe200080006ff */
[----:B------:R-:W1:Y:S03]  /*0ea0*/  FENCE.VIEW.ASYNC.S ;  /* 0x00000000000073c6 */ /* 0x000e660000000000 */
[----:B-1----:R3:W1:Y:S08]  /*0eb0*/  SYNCS.EXCH.64 URZ, [UR5+0x2e0], UR10 ;  /* 0x0002e00a05ff75b2 */ /* 0x0026700008000100 */
[----:B------:R3:W1:Y:S01]  /*0ec0*/  SYNCS.EXCH.64 URZ, [UR5+0x2f0], UR6 ;  /* 0x0002f00605ff75b2 */ /* 0x0006620008000100 */
[----:B------:R3:W1:Y:S01]  /*0ed0*/  SYNCS.EXCH.64 URZ, [UR5+0x2e8], UR10 ;  /* 0x0002e80a05ff75b2 */ /* 0x0006620008000100 */
[----:B------:R3:W1:Y:S02]  /*0ee0*/  SYNCS.EXCH.64 URZ, [UR5+0x2f8], UR6 ;  /* 0x0002f80605ff75b2 */ /* 0x0006640008000100 */
[----:B---3--:R-:W-:Y:S01]  /*0ef0*/  NOP ;  /* 0x0000000000007918 */ /* 0x008fe20000000000 */
.L_x_13:
[----:B------:R-:W3:Y:S01]  /*0f00*/  SHFL.IDX PT, R2, R46, RZ, 0x1f ;  /* 0x00001fff2e027589 */ /* 0x000ee200000e0000 */
[----:B------:R-:W-:Y:S01]  /*0f10*/  NOP ;  /* 0x0000000000007918 */ /* 0x000fe20000000000 */
[----:B---3--:R-:W-:-:S13]  /*0f20*/  ISETP.NE.AND P0, PT, R2, 0x5, PT ;  /* 0x000000050200780c */ /* 0x008fda0003f05270 */
[----:B------:R-:W-:Y:S05]  /*0f30*/  @P0 BRA `(.L_x_14) ;  /* 0x0000000000580947 */ /* 0x000fea0003800000 */
[----:B-1----:R-:W1:Y:S01]  /*0f40*/  S2UR UR6, SR_CgaCtaId ;  /* 0x00000000000679c3 */ /* 0x002e620000008800 */
        /* <DEDUP_REMOVED lines=12> */
[----:B-1----:R3:W1:Y:S01]  /*1010*/  SYNCS.EXCH.64 URZ, [UR6+0x300], UR10 ;  /* 0x0003000a06ff75b2 */ /* 0x0026620008000100 */
[----:B------:R3:W1:Y:S01]  /*1020*/  SYNCS.EXCH.64 URZ, [UR6+0x320], UR4 ;  /* 0x0003200406ff75b2 */ /* 0x0006620008000100 */
[----:B------:R3:W1:Y:S01]  /*1030*/  SYNCS.EXCH.64 URZ, [UR6+0x308], UR10 ;  /* 0x0003080a06ff75b2 */ /* 0x0006620008000100 */
[----:B------:R3:W1:Y:S01]  /*1040*/  SYNCS.EXCH.64 URZ, [UR6+0x328], UR4 ;  /* 0x0003280406ff75b2 */ /* 0x0006620008000100 */
[----:B------:R3:W1:Y:S01]  /*1050*/  SYNCS.EXCH.64 URZ, [UR6+0x310], UR10 ;  /* 0x0003100a06ff75b2 */ /* 0x0006620008000100 */
[----:B------:R3:W1:Y:S01]  /*1060*/  SYNCS.EXCH.64 URZ, [UR6+0x330], UR4 ;  /* 0x0003300406ff75b2 */ /* 0x0006620008000100 */
[----:B------:R3:W1:Y:S01]  /*1070*/  SYNCS.EXCH.64 URZ, [UR6+0x318], UR10 ;  /* 0x0003180a06ff75b2 */ /* 0x0006620008000100 */
[----:B------:R3:W1:Y:S02]  /*1080*/  SYNCS.EXCH.64 URZ, [UR6+0x338], UR4 ;  /* 0x0003380406ff75b2 */ /* 0x0006640008000100 */
[----:B---3--:R-:W-:Y:S01]  /*1090*/  NOP ;  /* 0x0000000000007918 */ /* 0x008fe20000000000 */
.L_x_14:
        /* <DEDUP_REMOVED lines=14> */
[----:B------:R3:W1:Y:S01]  /*1180*/  SYNCS.EXCH.64 URZ, [UR5+0x350], UR6 ;  /* 0x0003500605ff75b2 */ /* 0x0006620008000100 */
[----:B------:R3:W1:Y:S01]  /*1190*/  SYNCS.EXCH.64 URZ, [UR5+0x348], UR6 ;  /* 0x0003480605ff75b2 */ /* 0x0006620008000100 */
[----:B------:R3:W1:Y:S02]  /*11a0*/  SYNCS.EXCH.64 URZ, [UR5+0x358], UR6 ;  /* 0x0003580605ff75b2 */ /* 0x0006640008000100 */
[----:B---3--:R-:W-:Y:S01]  /*11b0*/  NOP ;  /* 0x0000000000007918 */ /* 0x008fe20000000000 */
.L_x_15:
[----:B-1----:R-:W1:Y:S01]  /*11c0*/  S2UR UR5, SR_CTAID.X ;  /* 0x00000000000579c3 */ /* 0x002e620000002500 */
[----:B------:R-:W-:-:S05]  /*11d0*/  CS2R.32 R41, SR_CgaSize ;  /* 0x0000000000297805 */ /* 0x000fca0000008a00 */
[----:B------:R-:W-:-:S05]  /*11e0*/  IMAD R41, R41, -0xa0, RZ ;  /* 0xffffff6029297824 */ /* 0x000fca00078e02ff */
[----:B------:R-:W-:-:S14]  /*11f0*/  R2UR UR7, R41 ;  /* 0x00000000290772ca */ /* 0x000fdc00000e0000 */
[----:B------:R-:W3:Y:S01]  /*1200*/  LDCU UR7, c[0x0][UR7+0x2b0] ;  /* 0x00005600070777ac */ /* 0x000ee20008000800 */
[----:B------:R-:W-:Y:S01]  /*1210*/  NOP ;  /* 0x0000000000007918 */ /* 0x000fe20000000000 */
[----:B------:R-:W-:-:S05]  /*1220*/  CS2R.32 R41, SR_CgaSize ;  /* 0x0000000000297805 */ /* 0x000fca0000008a00 */
[----:B------:R-:W-:-:S05]  /*1230*/  IMAD R41, R41, -0xa0, RZ ;  /* 0xffffff6029297824 */ /* 0x000fca00078e02ff */
[----:B------:R-:W-:-:S14]  /*1240*/  R2UR UR6, R41 ;  /* 0x00000000290672ca */ /* 0x000fdc00000e0000 */
[----:B------:R-:W2:Y:S01]  /*1250*/  LDCU UR6, c[0x0][UR6+0x2b4] ;  /* 0x00005680060677ac */ /* 0x000ea20008000800 */
[----:B------:R-:W4:Y:S08]  /*1260*/  S2UR UR4, SR_CTAID.Y ;  /* 0x00000000000479c3 */ /* 0x000f300000002600 */
[----:B------:R-:W2:Y:S01]  /*1270*/  LDC R9, c[0x0][0xb24] ;  /* 0x0002c900ff097b82 */ /* 0x000ea20000000800 */
[----:B-1----:R-:W-:-:S02]  /*1280*/  I2FP.F32.U32 R5, UR5 ;  /* 0x0000000500057c45 */ /* 0x002fc40008201000 */
[----:B------:R-:W-:-:S05]  /*1290*/  CS2R.32 R3, SR_CgaSize ;  /* 0x0000000000037805 */ /* 0x000fca0000008a00 */
[----:B------:R-:W-:-:S06]  /*12a0*/  IMAD R3, R3, -0xa0, RZ ;  /* 0xffffff6003037824 */ /* 0x000fcc00078e02ff */
[----:B------:R-:W1:Y:S01]  /*12b0*/  LDC R3, c[0x0][R3+0x2a0] ;  /* 0x0000a80003037b82 */ /* 0x000e620000000800 */
[----:B------:R-:W-:Y:S01]  /*12c0*/  MOV R41, UR5 ;  /* 0x0000000500297c02 */ /* 0x000fe20008000f00 */
[----:B---3--:R-:W-:Y:S01]  /*12d0*/  FMUL R5, R5, UR7 ;  /* 0x0000000705057c20 */ /* 0x008fe20008400000 */
[----:B----4-:R-:W-:Y:S02]  /*12e0*/  I2FP.F32.U32 R4, UR4 ;  /* 0x0000000400047c45 */ /* 0x010fe40008201000 */
[----:B------:R-:W-:-:S05]  /*12f0*/  CS2R.32 R2, SR_CgaSize ;  /* 0x0000000000027805 */ /* 0x000fca0000008a00 */
[----:B------:R-:W-:-:S06]  /*1300*/  IMAD R2, R2, -0xa0, RZ ;  /* 0xffffff6002027824 */ /* 0x000fcc00078e02ff */
[----:B------:R-:W3:Y:S01]  /*1310*/  LDC R2, c[0x0][R2+0x2a4] ;  /* 0x0000a90002027b82 */ /* 0x000ee20000000800 */
[----:B------:R-:W4:Y:S01]  /*1320*/  F2I.U32.TRUNC.NTZ R38, R5 ;  /* 0x0000000500267305 */ /* 0x000f22000020f000 */
[----:B------:R-:W-:Y:S01]  /*1330*/  MOV R39, UR4 ;  /* 0x0000000400277c02 */ /* 0x000fe20008000f00 */
[----:B--2---:R-:W-:-:S05]  /*1340*/  FMUL R4, R4, UR6 ;  /* 0x0000000604047c20 */ /* 0x004fca0008400000 */
[----:B------:R-:W-:Y:S01]  /*1350*/  BAR.SYNC.DEFER_BLOCKING 0x0 ;  /* 0x0000000000007b1d */ /* 0x000fe20000010000 */
[----:B------:R-:W-:-:S05]  /*1360*/  ISETP.GE.AND P0, PT, R9, 0x1, PT ;  /* 0x000000010900780c */ /* 0x000fca0003f06270 */
[----:B------:R-:W2:Y:S02]  /*1370*/  F2I.U32.TRUNC.NTZ R29, R4 ;  /* 0x00000004001d7305 */ /* 0x000ea4000020f000 */
[----:B------:R-:W3:Y:S01]  /*1380*/  S2UR UR36, SR_CTAID.Z ;  /* 0x00000000002479c3 */ /* 0x000ee20000002700 */
[----:B----4-:R-:W-:-:S05]  /*1390*/  IADD3 R38, PT, PT, -R38, RZ, RZ ;  /* 0x000000ff26267210 */ /* 0x010fca0007ffe1ff */
[----:B-1----:R-:W-:Y:S01]  /*13a0*/  IMAD R38, R3, R38, UR5 ;  /* 0x0000000503267e24 */ /* 0x002fe2000f8e0226 */
[----:B--2---:R-:W-:-:S05]  /*13b0*/  IADD3 R29, PT, PT, -R29, RZ, RZ ;  /* 0x000000ff1d1d7210 */ /* 0x004fca0007ffe1ff */
[----:B---3--:R-:W-:Y:S01]  /*13c0*/  IMAD R29, R2, R29, UR4 ;  /* 0x00000004021d7e24 */ /* 0x008fe2000f8e021d */
[----:B------:R-:W-:Y:S06]  /*13d0*/  @!P0 BRA `(.L_x_16) ;  /* 0x0000000000b88947 */ /* 0x000fec0003800000 */
[----:B------:R-:W1:Y:S01]  /*13e0*/  LDC.64 R4, c[0x0][0xb18] ;  /* 0x0002c600ff047b82 */ /* 0x000e620000000a00 */
[----:B------:R-:W-:-:S07]  /*13f0*/  ISETP.NE.AND P0, PT, R9, 0x1, PT ;  /* 0x000000010900780c */ /* 0x000fce0003f05270 */
[----:B------:R-:W2:Y:S08]  /*1400*/  LDC R10, c[0x0][0xb0c] ;  /* 0x0002c300ff0a7b82 */ /* 0x000eb00000000800 */
[----:B------:R-:W3:Y:S08]  /*1410*/  LDC R11, c[0x0][0x370] ;  /* 0x0000dc00ff0b7b82 */ /* 0x000ef00000000800 */
[----:B------:R-:W4:Y:S01]  /*1420*/  LDC R12, c[0x0][0x374] ;  /* 0x0000dd00ff0c7b82 */ /* 0x000f220000000800 */
[----:B-1----:R-:W-:-:S07]  /*1430*/  ISETP.NE.AND P1, PT, R4, 0x1, PT ;  /* 0x000000010400780c */ /* 0x002fce0003f25270 */
[----:B------:R-:W3:Y:S01]  /*1440*/  LDC.64 R6, c[0x0][0xb10] ;  /* 0x0002c400ff067b82 */ /* 0x000ee20000000a00 */
[----:B--2---:R-:W-:-:S07]  /*1450*/  ISETP.NE.AND P2, PT, R10, 0x1, PT ;  /* 0x000000010a00780c */ /* 0x004fce0003f45270 */
[----:B------:R-:W1:Y:S08]  /*1460*/  LDC R8, c[0x0][0xb20] ;  /* 0x0002c800ff087b82 */ /* 0x000e700000000800 */
[----:B------:R-:W2:Y:S01]  /*1470*/  LDC.64 R2, c[0x0][0xb28] ;  /* 0x0002ca00ff027b82 */ /* 0x000ea20000000a00 */
[----:B----4-:R-:W-:-:S04]  /*1480*/  IMAD.HI.U32 R13, R12, R5, RZ ;  /* 0x000000050c0d7227 */ /* 0x010fc800078e00ff */
[----:B------:R-:W-:-:S04]  /*1490*/  IMAD.HI.U32 R5, R39, R5, RZ ;  /* 0x0000000527057227 */ /* 0x000fc800078e00ff */
[----:B---3--:R-:W-:-:S04]  /*14a0*/  IMAD.HI.U32 R14, R11, R6, RZ ;  /* 0x000000060b0e7227 */ /* 0x008fc800078e00ff */
[----:B------:R-:W-:Y:S01]  /*14b0*/  IMAD.HI.U32 R16, R41, R6, RZ ;  /* 0x0000000629107227 */ /* 0x000fe200078e00ff */
[-C--:B------:R-:W-:Y:S02]  /*14c0*/  @P2 SHF.R.U32.HI R11, RZ, R7.reuse, R14 ;  /* 0x00000007ff0b2219 */ /* 0x080fe4000001160e */
[-C--:B-1----:R-:W-:Y:S02]  /*14d0*/  @P1 SHF.R.U32.HI R12, RZ, R8.reuse, R13 ;  /* 0x00000008ff0c1219 */ /* 0x082fe4000001160d */
[----:B------:R-:W-:Y:S02]  /*14e0*/  SHF.R.U32.HI R8, RZ, R8, R5 ;  /* 0x00000008ff087219 */ /* 0x000fe40000011605 */
[----:B------:R-:W-:Y:S02]  /*14f0*/  SHF.R.U32.HI R16, RZ, R7, R16 ;  /* 0x00000007ff107219 */ /* 0x000fe40000011610 */
[----:B------:R-:W-:Y:S01]  /*1500*/  SEL R5, R39, R8, !P1 ;  /* 0x0000000827057207 */ /* 0x000fe20004800000 */
[----:B--2---:R-:W-:Y:S01]  /*1510*/  IMAD.HI.U32 R14, R12, R2, RZ ;  /* 0x000000020c0e7227 */ /* 0x004fe200078e00ff */
[----:B------:R-:W-:-:S03]  /*1520*/  SEL R7, R41, R16, !P2 ;  /* 0x0000001029077207 */ /* 0x000fc60005000000 */
[----:B------:R-:W-:Y:S01]  /*1530*/  IMAD.HI.U32 R6, R11, R2, RZ ;  /* 0x000000020b067227 */ /* 0x000fe200078e00ff */
[----:B------:R-:W-:-:S04]  /*1540*/  @P0 SHF.R.U32.HI R12, RZ, R3, R14 ;  /* 0x00000003ff0c0219 */ /* 0x000fc8000001160e */
[----:B------:R-:W-:Y:S01]  /*1550*/  @P0 SHF.R.U32.HI R11, RZ, R3, R6 ;  /* 0x00000003ff0b0219 */ /* 0x000fe20000011606 */
[----:B------:R-:W-:-:S04]  /*1560*/  IMAD R12, R12, R9, RZ ;  /* 0x000000090c0c7224 */ /* 0x000fc800078e02ff */
[----:B------:R-:W-:Y:S01]  /*1570*/  IMAD R6, R11, R9, RZ ;  /* 0x000000090b067224 */ /* 0x000fe200078e02ff */
[----:B------:R-:W-:-:S04]  /*1580*/  ISETP.GE.AND P1, PT, R5, R12, PT ;  /* 0x0000000c0500720c */ /* 0x000fc80003f26270 */
[----:B------:R-:W-:Y:S01]  /*1590*/  ISETP.GE.OR P1, PT, R7, R6, P1 ;  /* 0x000000060700720c */ /* 0x000fe20000f26670 */
[----:B------:R-:W-:-:S05]  /*15a0*/  IMAD.HI.U32 R6, R5, R2, RZ ;  /* 0x0000000205067227 */ /* 0x000fca00078e00ff */
[----:B------:R-:W-:-:S04]  /*15b0*/  SHF.R.U32.HI R6, RZ, R3, R6 ;  /* 0x00000003ff067219 */ /* 0x000fc80000011606 */
[----:B------:R-:W-:-:S03]  /*15c0*/  SEL R6, R5, R6, !P0 ;  /* 0x0000000605067207 */ /* 0x000fc60004000000 */
[----:B------:R-:W-:Y:S01]  /*15d0*/  @!P1 IMAD.HI.U32 R8, R7, R2, RZ ;  /* 0x0000000207089227 */ /* 0x000fe200078e00ff */
[----:B------:R-:W-:-:S04]  /*15e0*/  IADD3 R2, PT, PT, -R6, RZ, RZ ;  /* 0x000000ff06027210 */ /* 0x000fc80007ffe1ff */
[----:B------:R-:W-:Y:S01]  /*15f0*/  @!P1 SHF.R.U32.HI R8, RZ, R3, R8 ;  /* 0x00000003ff089219 */ /* 0x000fe20000011608 */
[----:B------:R-:W-:-:S03]  /*1600*/  IMAD R2, R9, R2, R5 ;  /* 0x0000000209027224 */ /* 0x000fc600078e0205 */
[----:B------:R-:W-:Y:S02]  /*1610*/  @!P1 SEL R3, R7, R8, !P0 ;  /* 0x0000000807039207 */ /* 0x000fe40004000000 */
[----:B------:R-:W-:-:S03]  /*1620*/  IADD3 R8, PT, PT, -R5, RZ, RZ ;  /* 0x000000ff05087210 */ /* 0x000fc60007ffe1ff */
[--C-:B------:R-:W-:Y:S02]  /*1630*/  @!P1 IMAD.IADD R6, R6, 0x1, -R3.reuse ;  /* 0x0000000106069824 */ /* 0x100fe400078e0a03 */
[----:B------:R-:W-:Y:S01]  /*1640*/  @!P1 IMAD R3, R2, R11, R3 ;  /* 0x0000000b02039224 */ /* 0x000fe200078e0203 */
[----:B------:R-:W-:Y:S01]  /*1650*/  IADD3 R2, PT, PT, -R7, RZ, RZ ;  /* 0x000000ff07027210 */ /* 0x000fe20007ffe1ff */
[----:B------:R-:W-:Y:S02]  /*1660*/  @!P1 IMAD R5, R6, R9, R7 ;  /* 0x0000000906059224 */ /* 0x000fe400078e0207 */
[----:B------:R-:W-:Y:S02]  /*1670*/  IMAD R8, R4, R8, R39 ;  /* 0x0000000804087224 */ /* 0x000fe400078e0227 */
[----:B------:R-:W-:Y:S02]  /*1680*/  @!P1 IMAD.MOV.U32 R7, RZ, RZ, R3 ;  /* 0x000000ffff079224 */ /* 0x000fe400078e0003 */
[----:B------:R-:W-:-:S02]  /*1690*/  IMAD R2, R10, R2, R41 ;  /* 0x000000020a027224 */ /* 0x000fc400078e0229 */
[----:B------:R-:W-:Y:S02]  /*16a0*/  IMAD R39, R5, R4, R8 ;  /* 0x0000000405277224 */ /* 0x000fe400078e0208 */
[----:B------:R-:W-:-:S07]  /*16b0*/  IMAD R41, R7, R10, R2 ;  /* 0x0000000a07297224 */ /* 0x000fce00078e0202 */
.L_x_16:
[----:B------:R-:W1:Y:S01]  /*16c0*/  LDCU UR4, c[0x0][0xb30] ;  /* 0x00016600ff0477ac */ /* 0x000e620008000800 */
[----:B------:R-:W2:Y:S08]  /*16d0*/  S2UR UR39, SR_CgaCtaId ;  /* 0x00000000002779c3 */ /* 0x000eb00000008800 */
[----:B------:R-:W3:Y:S01]  /*16e0*/  LDC R2, c[0x0][0xb24] ;  /* 0x0002c900ff027b82 */ /* 0x000ee20000000800 */
[----:B-1----:R-:W-:-:S09]  /*16f0*/  UISETP.NE.AND UP1, UPT, UR4, 0x1, UPT ;  /* 0x000000010400788c */ /* 0x002fd2000bf25270 */
[----:B--2---:R-:W-:Y:S05]  /*1700*/  BRA.U UP1, `(.L_x_17) ;  /* 0x0000000101407547 */ /* 0x004fea000b800000 */
[----:B------:R-:W1:Y:S08]  /*1710*/  LDC.64 R6, c[0x0][0xb10] ;  /* 0x0002c400ff067b82 */ /* 0x000e700000000a00 */
[----:B------:R-:W2:Y:S08]  /*1720*/  LDC.64 R4, c[0x0][0xb18] ;  /* 0x0002c600ff047b82 */ /* 0x000eb00000000a00 */
[----:B------:R-:W4:Y:S08]  /*1730*/  LDC R3, c[0x0][0xb20] ;  /* 0x0002c800ff037b82 */ /* 0x000f300000000800 */
[----:B------:R-:W3:Y:S01]  /*1740*/  LDC R8, c[0x0][0xb0c] ;  /* 0x0002c300ff087b82 */ /* 0x000ee20000000800 */
[----:B-1----:R-:W-:-:S05]  /*1750*/  IMAD.HI.U32 R6, R41, R6, RZ ;  /* 0x0000000629067227 */ /* 0x002fca00078e00ff */
[----:B------:R-:W-:Y:S01]  /*1760*/  SHF.R.U32.HI R6, RZ, R7, R6 ;  /* 0x00000007ff067219 */ /* 0x000fe20000011606 */
[----:B--2---:R-:W-:Y:S01]  /*1770*/  IMAD.HI.U32 R10, R39, R5, RZ ;  /* 0x00000005270a7227 */ /* 0x004fe200078e00ff */
[----:B------:R-:W-:-:S04]  /*1780*/  ISETP.NE.AND P0, PT, R4, 0x1, PT ;  /* 0x000000010400780c */ /* 0x000fc80003f05270 */
[----:B----4-:R-:W-:-:S04]  /*1790*/  SHF.R.U32.HI R10, RZ, R3, R10 ;  /* 0x00000003ff0a7219 */ /* 0x010fc8000001160a */
[----:B------:R-:W-:Y:S02]  /*17a0*/  SEL R3, R39, R10, !P0 ;  /* 0x0000000a27037207 */ /* 0x000fe40004000000 */
[----:B---3--:R-:W-:-:S04]  /*17b0*/  ISETP.NE.AND P1, PT, R8, 0x1, PT ;  /* 0x000000010800780c */ /* 0x008fc80003f25270 */
[----:B------:R-:W-:-:S05]  /*17c0*/  SEL R6, R41, R6, !P1 ;  /* 0x0000000629067207 */ /* 0x000fca0004800000 */
[----:B------:R-:W-:Y:S02]  /*17d0*/  IMAD.IADD R5, R3, 0x1, -R6 ;  /* 0x0000000103057824 */ /* 0x000fe400078e0a06 */
[----:B------:R-:W-:Y:S02]  /*17e0*/  IMAD.IADD R3, R6, 0x1, -R3 ;  /* 0x0000000106037824 */ /* 0x000fe400078e0a03 */
[----:B------:R-:W-:Y:S02]  /*17f0*/  IMAD R41, R5, R8, R41 ;  /* 0x0000000805297224 */ /* 0x000fe400078e0229 */
[----:B------:R-:W-:-:S07]  /*1800*/  IMAD R39, R3, R4, R39 ;  /* 0x0000000403277224 */ /* 0x000fce00078e0227 */
.L_x_17:
[----:B------:R-:W-:Y:S01]  /*1810*/  BAR.SYNC.DEFER_BLOCKING 0x0 ;  /* 0x0000000000007b1d */ /* 0x000fe20000010000 */
[----:B------:R-:W-:Y:S01]  /*1820*/  UISETP.NE.AND UP1, UPT, UR8, 0x2, UPT ;  /* 0x000000020800788c */ /* 0x000fe2000bf25270 */
[----:B------:R-:W-:Y:S02]  /*1830*/  ISETP.NE.OR P5, PT, R0, 0x2, !P5 ;  /* 0x000000020000780c */ /* 0x000fe40006fa5670 */
[----:B------:R-:W-:-:S06]  /*1840*/  LOP3.LUT R4, R51, 0x1f, RZ, 0xc0, !PT ;  /* 0x0000001f33047812 */ /* 0x000fcc00078ec0ff */
[----:B------:R-:W-:Y:S05]  /*1850*/  BRA.U UP1, `(.L_x_18) ;  /* 0x0000002501fc7547 */ /* 0x000fea000b800000 */
[----:B------:R-:W1:Y:S01]  /*1860*/  LDCU UR13, c[0x0][0x38c] ;  /* 0x00007180ff0d77ac */ /* 0x000e620008000800 */
[----:B------:R-:W2:Y:S01]  /*1870*/  LDC R3, c[0x0][0x370] ;  /* 0x0000dc00ff037b82 */ /* 0x000ea20000000800 */
[----:B------:R-:W-:Y:S01]  /*1880*/  PLOP3.LUT P1, PT, PT, PT, UP2, 0x80, 0x8 ;  /* 0x000000000008781c */ /* 0x000fe20003f2f028 */
[----:B------:R-:W-:Y:S01]  /*1890*/  IMAD.MOV.U32 R16, RZ, RZ, 0x1 ;  /* 0x00000001ff107424 */ /* 0x000fe200078e00ff */
[----:B------:R-:W-:Y:S02]  /*18a0*/  ISETP.EQ.OR P4, PT, R4, RZ, P5 ;  /* 0x000000ff0400720c */ /* 0x000fe40002f82670 */
[----:B------:R-:W-:Y:S02]  /*18b0*/  CS2R R14, SRZ ;  /* 0x00000000000e7805 */ /* 0x000fe4000001ff00 */
[----:B------:R-:W-:Y:S01]  /*18c0*/  PLOP3.LUT P1, PT, P1, PT, PT, 0x8, 0x80 ;  /* 0x000000000080781c */ /* 0x000fe20000f2e170 */
[----:B------:R-:W-:Y:S01]  /*18d0*/  IMAD.MOV.U32 R13, RZ, RZ, RZ ;  /* 0x000000ffff0d7224 */ /* 0x000fe200078e00ff */
[----:B------:R-:W4:Y:S01]  /*18e0*/  LDCU.64 UR22, c[0x0][0x348] ;  /* 0x00006900ff1677ac */ /* 0x000f220008000a00 */
[----:B------:R-:W2:Y:S01]  /*18f0*/  LDC R0, c[0x0][0x374] ;  /* 0x0000dd00ff007b82 */ /* 0x000ea20000000800 */
[----:B------:R-:W-:Y:S01]  /*1900*/  IMAD.MOV.U32 R12, RZ, RZ, 0x1 ;  /* 0x00000001ff0c7424 */ /* 0x000fe200078e00ff */
[----:B------:R-:W-:Y:S01]  /*1910*/  UMOV UR6, URZ ;  /* 0x000000ff00067c82 */ /* 0x000fe20008000000 */
[----:B-1----:R-:W-:-:S04]  /*1920*/  UIADD3 UR5, UPT, UPT, UR13, 0x3f, URZ ;  /* 0x0000003f0d057890 */ /* 0x002fc8000fffe0ff */
[----:B------:R-:W-:-:S04]  /*1930*/  USHF.R.S32.HI UR4, URZ, 0x1f, UR5 ;  /* 0x0000001fff047899 */ /* 0x000fc80008011405 */
[----:B------:R-:W-:-:S04]  /*1940*/  ULEA.HI UR4, UR4, UR5, URZ, 0x6 ;  /* 0x0000000504047291 */ /* 0x000fc8000f8f30ff */
[----:B------:R-:W-:Y:S02]  /*1950*/  USHF.R.S32.HI UR15, URZ, 0x6, UR4 ;  /* 0x00000006ff0f7899 */ /* 0x000fe40008011404 */
[----:B------:R-:W-:Y:S02]  /*1960*/  UIADD3 UR4, UPT, UPT, UR13, -0x1, URZ ;  /* 0xffffffff0d047890 */ /* 0x000fe4000fffe0ff */
[----:B------:R-:W-:Y:S02]  /*1970*/  UISETP.LT.U32.AND UP0, UPT, UR15, 0x2c, UPT ;  /* 0x0000002c0f00788c */ /* 0x000fe4000bf01070 */
[----:B------:R-:W-:Y:S02]  /*1980*/  UISETP.GE.U32.AND UP1, UPT, UR4, -0x7f, UPT ;  /* 0xffffff810400788c */ /* 0x000fe4000bf26070 */
[----:B------:R-:W-:Y:S02]  /*1990*/  USEL UR14, UR15, 0x2c, UP0 ;  /* 0x0000002c0f0e7887 */ /* 0x000fe40008000000 */
[----:B------:R-:W-:-:S02]  /*19a0*/  UIADD3 UR13, UPT, UPT, UR13, 0x7e, URZ ;  /* 0x0000007e0d0d7890 */ /* 0x000fc4000fffe0ff */
[----:B------:R-:W-:Y:S02]  /*19b0*/  UIADD3 UR5, UPT, UPT, UR14, -0x1, URZ ;  /* 0xffffffff0e057890 */ /* 0x000fe4000fffe0ff */
[----:B------:R-:W-:-:S03]  /*19c0*/  UIADD3 UR7, UPT, UPT, UR15, -UR14, URZ ;  /* 0x8000000e0f077290 */ /* 0x000fc6000fffe0ff */
[----:B------:R-:W-:-:S04]  /*19d0*/  @UP1 UIADD3 UR5, UPT, UPT, UR14, URZ, URZ ;  /* 0x000000ff0e051290 */ /* 0x000fc8000fffe0ff */
[----:B----4-:R-:W-:-:S12]  /*19e0*/  UIADD3 UR5, UPT, UPT, UR5, 0x1, URZ ;  /* 0x0000000105057890 */ /* 0x010fd8000fffe0ff */
.L_x_36:
[----:B------:R-:W-:Y:S01]  /*19f0*/  UISETP.NE.AND UP0, UPT, UR39, URZ, UPT ;  /* 0x000000ff2700728c */ /* 0x000fe2000bf05270 */
[----:B------:R-:W1:Y:S08]  /*1a00*/  S2UR UR39, SR_CgaCtaId ;  /* 0x00000000002779c3 */ /* 0x000e700000008800 */
[----:B------:R-:W-:Y:S05]  /*1a10*/  BRA.U UP0, `(.L_x_19) ;  /* 0x0000000100347547 */ /* 0x000fea000b800000 */
[----:B------:R-:W4:Y:S01]  /*1a20*/  S2R R4, SR_CgaCtaId ;  /* 0x0000000000047919 */ /* 0x000f220000008800 */
[----:B------:R-:W-:-:S04]  /*1a30*/  MOV R5, 0x400 ;  /* 0x0000040000057802 */ /* 0x000fc80000000f00 */
[----:B----4-:R-:W-:Y:S02]  /*1a40*/  LEA R4, R4, R5, 0x18 ;  /* 0x0000000504047211 */ /* 0x010fe400078ec0ff */
[----:B------:R-:W-:-:S03]  /*1a50*/  SHF.L.U32 R5, R12, 0x1f, RZ ;  /* 0x0000001f0c057819 */ /* 0x000fc600000006ff */
[----:B------:R-:W-:-:S04]  /*1a60*/  IMAD R4, R13, 0x8, R4 ;  /* 0x000000080d047824 */ /* 0x000fc800078e0204 */
[----:B------:R-:W4:Y:S02]  /*1a70*/  SYNCS.PHASECHK.TRANS64.TRYWAIT P0, [R4+URZ+0x350], R5 ;  /* 0x00035005040075a7 */ /* 0x000f2400080011ff */
[----:B----4-:R-:W-:Y:S05]  /*1a80*/  @!P0 BRA `(.L_x_20) ;  /* 0x00000058000c8947 */ /* 0x010fea0003800000 */
.L_x_131:
[----:B------:R1:W-:Y:S01]  /*1a90*/  SYNCS.ARRIVE.TRANS64.A1T0 RZ, [R4+URZ+0x340], RZ ;  /* 0x000340ff04ff79a7 */ /* 0x0003e200081000ff */
[----:B------:R-:W-:-:S05]  /*1aa0*/  VIADD R13, R13, 0x1 ;  /* 0x000000010d0d7836 */ /* 0x000fca0000000000 */
[----:B------:R-:W-:-:S04]  /*1ab0*/  ISETP.NE.AND P0, PT, R13, 0x2, PT ;  /* 0x000000020d00780c */ /* 0x000fc80003f05270 */
[----:B----4-:R-:W-:Y:S02]  /*1ac0*/  SEL R5, RZ, 0x1, P0 ;  /* 0x00000001ff057807 */ /* 0x010fe40000000000 */
[----:B------:R-:W-:Y:S02]  /*1ad0*/  SEL R13, R13, RZ, P0 ;  /* 0x000000ff0d0d7207 */ /* 0x000fe40000000000 */
[----:B------:R-:W-:-:S07]  /*1ae0*/  LOP3.LUT R12, R12, R5, RZ, 0x3c, !PT ;  /* 0x000000050c0c7212 */ /* 0x000fce00078e3cff */
.L_x_19:
[----:B------:R-:W-:Y:S01]  /*1af0*/  UMOV UR4, 0x400 ;  /* 0x0000040000047882 */ /* 0x000fe20000000000 */
[----:B-1----:R-:W-:Y:S01]  /*1b00*/  SHF.L.U32 R4, R16, 0x1f, RZ ;  /* 0x0000001f10047819 */ /* 0x002fe200000006ff */
[----:B------:R-:W-:Y:S01]  /*1b10*/  ULEA UR4, UR39, UR4, 0x18 ;  /* 0x0000000427047291 */ /* 0x000fe2000f8ec0ff */
[----:B------:R-:W-:Y:S01]  /*1b20*/  R2UR UR35, R41 ;  /* 0x00000000292372ca */ /* 0x000fe200000e0000 */
[----:B------:R-:W-:Y:S01]  /*1b30*/  UISETP.GE.U32.AND UP0, UPT, UR13, 0x7f, UPT ;  /* 0x0000007f0d00788c */ /* 0x000fe2000bf06070 */
[----:B------:R-:W-:Y:S01]  /*1b40*/  R2UR UR11, R39 ;  /* 0x00000000270b72ca */ /* 0x000fe200000e0000 */
[----:B------:R-:W-:Y:S01]  /*1b50*/  ULEA UR8, UR6, UR4, 0x3 ;  /* 0x0000000406087291 */ /* 0x000fe2000f8e18ff */
[----:B------:R-:W-:-:S08]  /*1b60*/  UMOV UR24, URZ ;  /* 0x000000ff00187c82 */ /* 0x000fd00008000000 */
[----:B------:R1:W4:Y:S01]  /*1b70*/  SYNCS.PHASECHK.TRANS64.TRYWAIT P0, [UR8+0x160], R4 ;  /* 0x00016004ff0075a7 */ /* 0x0003220008001108 */
[----:B------:R-:W-:Y:S02]  /*1b80*/  USHF.L.U32 UR35, UR35, 0x6, URZ ;  /* 0x0000000623237899 */ /* 0x000fe400080006ff */
[----:B------:R-:W-:Y:S01]  /*1b90*/  USHF.L.U32 UR11, UR11, 0x4, URZ ;  /* 0x000000040b0b7899 */ /* 0x000fe200080006ff */
[----:B------:R-:W-:Y:S11]  /*1ba0*/  BRA.U !UP0, `(.L_x_21) ;  /* 0x0000000108a87547 */ /* 0x000ff6000b800000 */
[----:B------:R-:W-:Y:S01]  /*1bb0*/  UMOV UR16, URZ ;  /* 0x000000ff00107c82 */ /* 0x000fe20008000000 */
[----:B------:R-:W-:-:S05]  /*1bc0*/  UMOV UR17, UR6 ;  /* 0x0000000600117c82 */ /* 0x000fca0008000000 */
.L_x_26:
[----:B-1----:R-:W-:Y:S01]  /*1bd0*/  ULEA UR33, UR17, UR4, 0x3 ;  /* 0x0000000411217291 */ /* 0x002fe2000f8e18ff */
[----:B----4-:R-:W-:Y:S01]  /*1be0*/  @!P5 MOV R5, 0x1400 ;  /* 0x000014000005d802 */ /* 0x010fe20000000f00 */
[----:B----4-:R-:W-:Y:S10]  /*1bf0*/  @P0 BRA `(.L_x_22) ;  /* 0x00000000000c0947 */ /* 0x010ff40003800000 */
[----:B------:R-:W-:-:S04]  /*1c00*/  SHF.L.U32 R7, R16, 0x1f, RZ ;  /* 0x0000001f10077819 */ /* 0x000fc800000006ff */
[----:B------:R-:W4:Y:S02]  /*1c10*/  SYNCS.PHASECHK.TRANS64.TRYWAIT P0, [UR33+0x160], R7 ;  /* 0x00016007ff0075a7 */ /* 0x000f240008001121 */
[----:B----4-:R-:W-:Y:S05]  /*1c20*/  @!P0 BRA `(.L_x_23) ;  /* 0x0000005400b88947 */ /* 0x010fea0003800000 */
.L_x_22:
[----:B------:R4:W-:Y:S01]  /*1c30*/  @!P5 SYNCS.ARRIVE.TRANS64 RZ, [UR33], R5 ;  /* 0x00000005ffffd9a7 */ /* 0x0009e20008000021 */
[----:B------:R-:W-:Y:S04]  /*1c40*/  BSSY.RECONVERGENT B0, `(.L_x_24) ;  /* 0x0000003000007945 */ /* 0x000fe80003800200 */
[----:B------:R-:W-:Y:S05]  /*1c50*/  @P4 BRA `(.L_x_25) ;  /* 0x0000000000044947 */ /* 0x000fea0003800000 */
[----:B------:R-:W-:Y:S05]  /*1c60*/  BPT.TRAP 0x1 ;  /* 0x000000040000795c */ /* 0x000fea0000300000 */
.L_x_25:
[----:B------:R-:W-:Y:S05]  /*1c70*/  BSYNC.RECONVERGENT B0 ;  /* 0x0000000000007941 */ /* 0x000fea0003800200 */
.L_x_24:
[----:B------:R-:W-:Y:S02]  /*1c80*/  UIADD3 UR6, UPT, UPT, UR17, 0x1, URZ ;  /* 0x0000000111067890 */ /* 0x000fe4000fffe0ff */
[----:B------:R-:W-:Y:S02]  /*1c90*/  ULEA UR32, UR17, UR4, 0xc ;  /* 0x0000000411207291 */ /* 0x000fe4000f8e60ff */
[----:B------:R-:W-:Y:S02]  /*1ca0*/  UISETP.NE.AND UP0, UPT, UR6, 0x2c, UPT ;  /* 0x0000002c0600788c */ /* 0x000fe4000bf05270 */
[----:B------:R-:W-:Y:S02]  /*1cb0*/  UIADD3 UR26, UP1, UPT, UR22, 0x80, URZ ;  /* 0x00000080161a7890 */ /* 0x000fe4000ff3e0ff */
[----:B------:R-:W-:Y:S02]  /*1cc0*/  USEL UR9, URZ, 0x1, UP0 ;  /* 0x00000001ff097887 */ /* 0x000fe40008000000 */
[----:B------:R-:W-:-:S02]  /*1cd0*/  USEL UR6, UR6, URZ, UP0 ;  /* 0x000000ff06067287 */ /* 0x000fc40008000000 */
[----:B------:R-:W-:Y:S02]  /*1ce0*/  UIADD3 UR20, UP0, UPT, UR22, 0x180, URZ ;  /* 0x0000018016147890 */ /* 0x000fe4000ff1e0ff */
[----:B------:R-:W-:Y:S01]  /*1cf0*/  ULEA UR8, UR6, UR4, 0x3 ;  /* 0x0000000406087291 */ /* 0x000fe2000f8e18ff */
[----:B------:R-:W-:Y:S01]  /*1d00*/  LOP3.LUT R16, R16, UR9, RZ, 0x3c, !PT ;  /* 0x0000000910107c12 */ /* 0x000fe2000f8e3cff */
[----:B------:R-:W-:Y:S02]  /*1d10*/  USHF.L.U32 UR34, UR16, 0x6, URZ ;  /* 0x0000000610227899 */ /* 0x000fe400080006ff */
[----:B------:R-:W-:Y:S01]  /*1d20*/  UIADD3.X UR27, UPT, UPT, URZ, UR23, URZ, UP1, !UPT ;  /* 0x00000017ff1b7290 */ /* 0x000fe20008ffe4ff */
[----:B-1----:R-:W-:Y:S01]  /*1d30*/  SHF.L.U32 R4, R16, 0x1f, RZ ;  /* 0x0000001f10047819 */ /* 0x002fe200000006ff */
[----:B------:R-:W-:Y:S02]  /*1d40*/  UIADD3 UR32, UPT, UPT, UR32, 0xc80, URZ ;  /* 0x00000c8020207890 */ /* 0x000fe4000fffe0ff */
[----:B------:R-:W-:Y:S01]  /*1d50*/  UIADD3.X UR21, UPT, UPT, URZ, UR23, URZ, UP0, !UPT ;  /* 0x00000017ff157290 */ /* 0x000fe200087fe4ff */
[----:B------:R1:W1:Y:S01]  /*1d60*/  SYNCS.PHASECHK.TRANS64.TRYWAIT P0, [UR8+0x160], R4 ;  /* 0x00016004ff0075a7 */ /* 0x0002620008001108 */
[----:B------:R-:W-:Y:S01]  /*1d70*/  ULEA UR8, UR17, UR4, 0xa ;  /* 0x0000000411087291 */ /* 0x000fe2000f8e50ff */
[----:B------:R-:W-:Y:S01]  /*1d80*/  UMOV UR18, 0x0 ;  /* 0x0000000000127882 */ /* 0x000fe20000000000 */
[----:B------:R-:W-:-:S02]  /*1d90*/  UMOV UR19, 0x10000000 ;  /* 0x1000000000137882 */ /* 0x000fc40000000000 */
[----:B------:R-:W-:Y:S01]  /*1da0*/  UIADD3 UR8, UPT, UPT, UR8, 0x2cc80, URZ ;  /* 0x0002cc8008087890 */ /* 0x000fe2000fffe0ff */
[----:B------:R1:W-:Y:S01]  /*1db0*/  UTMALDG.3D [UR32], [UR26], desc[UR18] ;  /* 0x000012201a0075b4 */ /* 0x0003e20008011000 */
[----:B------:R-:W-:Y:S01]  /*1dc0*/  UMOV UR12, UR36 ;  /* 0x00000024000c7c82 */ /* 0x000fe20008000000 */
[----:B------:R-:W-:Y:S01]  /*1dd0*/  UMOV UR9, UR33 ;  /* 0x0000002100097c82 */ /* 0x000fe20008000000 */
[----:B------:R-:W-:Y:S01]  /*1de0*/  UMOV UR10, UR34 ;  /* 0x00000022000a7c82 */ /* 0x000fe20008000000 */
[----:B------:R-:W-:Y:S01]  /*1df0*/  UIADD3 UR16, UPT, UPT, UR16, 0x1, URZ ;  /* 0x0000000110107890 */ /* 0x000fe2000fffe0ff */
[----:B------:R-:W-:Y:S01]  /*1e00*/  UMOV UR24, UR5 ;  /* 0x0000000500187c82 */ /* 0x000fe20008000000 */
[----:B------:R-:W-:Y:S02]  /*1e10*/  UMOV UR17, UR6 ;  /* 0x0000000600117c82 */ /* 0x000fe40008000000 */
[----:B------:R1:W-:Y:S01]  /*1e20*/  UTMALDG.3D [UR8], [UR20], desc[UR18] ;  /* 0x00001208140075b4 */ /* 0x0003e20008011000 */
[----:B------:R-:W-:-:S09]  /*1e30*/  UISETP.NE.AND UP0, UPT, UR16, UR5, UPT ;  /* 0x000000051000728c */ /* 0x000fd2000bf05270 */
[----:B------:R-:W-:Y:S05]  /*1e40*/  BRA.U UP0, `(.L_x_26) ;  /* 0xfffffffd00607547 */ /* 0x000fea000b83ffff */
.L_x_21:
[----:B-1----:R-:W-:Y:S01]  /*1e50*/  ULEA UR8, UR6, UR4, 0x3 ;  /* 0x0000000406087291 */ /* 0x002fe2000f8e18ff */
[----:B------:R-:W-:Y:S01]  /*1e60*/  SHF.L.U32 R4, R16, 0x1f, RZ ;  /* 0x0000001f10047819 */ /* 0x000fe200000006ff */
[----:B------:R-:W-:Y:S01]  /*1e70*/  @!P1 SYNCS.ARRIVE.TRANS64.A1T0 RZ, [UR4+0x2d8], RZ ;  /* 0x0002d8ffffff99a7 */ /* 0x000fe20008100004 */
[----:B------:R-:W-:-:S06]  /*1e80*/  UISETP.GT.AND UP0, UPT, UR15, UR14, UPT ;  /* 0x0000000e0f00728c */ /* 0x000fcc000bf04270 */
[----:B----4-:R1:W4:Y:S03]  /*1e90*/  SYNCS.PHASECHK.TRANS64.TRYWAIT P0, [UR8+0x160], R4 ;  /* 0x00016004ff0075a7 */ /* 0x0103260008001108 */
[----:B------:R-:W-:Y:S05]  /*1ea0*/  BRA.U !UP0, `(.L_x_27) ;  /* 0x0000000108ac7547 */ /* 0x000fea000b800000 */
[----:B------:R-:W-:Y:S01]  /*1eb0*/  UIADD3 UR21, UPT, UPT, UR7, UR24, URZ ;  /* 0x0000001807157290 */ /* 0x000fe2000fffe0ff */
[----:B------:R-:W-:-:S11]  /*1ec0*/  UMOV UR25, UR6 ;  /* 0x0000000600197c82 */ /* 0x000fd60008000000 */
.L_x_32:
[----:B-1----:R-:W-:Y:S01]  /*1ed0*/  ULEA UR17, UR25, UR4, 0x3 ;  /* 0x0000000419117291 */ /* 0x002fe2000f8e18ff */
[----:B----4-:R-:W-:Y:S01]  /*1ee0*/  @!P5 MOV R5, 0x1400 ;  /* 0x000014000005d802 */ /* 0x010fe20000000f00 */
[----:B----4-:R-:W-:Y:S10]  /*1ef0*/  @P0 BRA `(.L_x_28) ;  /* 0x00000000000c0947 */ /* 0x010ff40003800000 */
[----:B------:R-:W-:-:S04]  /*1f00*/  SHF.L.U32 R7, R16, 0x1f, RZ ;  /* 0x0000001f10077819 */ /* 0x000fc800000006ff */
[----:B------:R-:W4:Y:S02]  /*1f10*/  SYNCS.PHASECHK.TRANS64.TRYWAIT P0, [UR17+0x160], R7 ;  /* 0x00016007ff0075a7 */ /* 0x000f240008001111 */
[----:B----4-:R-:W-:Y:S05]  /*1f20*/  @!P0 BRA `(.L_x_29) ;  /* 0x0000005400108947 */ /* 0x010fea0003800000 */
.L_x_28:
[----:B------:R4:W-:Y:S01]  /*1f30*/  @!P5 SYNCS.ARRIVE.TRANS64 RZ, [UR17], R5 ;  /* 0x00000005ffffd9a7 */ /* 0x0009e20008000011 */
[----:B------:R-:W-:Y:S04]  /*1f40*/  BSSY.RECONVERGENT B0, `(.L_x_30) ;  /* 0x0000003000007945 */ /* 0x000fe80003800200 */
[----:B------:R-:W-:Y:S05]  /*1f50*/  @P4 BRA `(.L_x_31) ;  /* 0x0000000000044947 */ /* 0x000fea0003800000 */
[----:B------:R-:W-:Y:S05]  /*1f60*/  BPT.TRAP 0x1 ;  /* 0x000000040000795c */ /* 0x000fea0000300000 */
.L_x_31:
[----:B------:R-:W-:Y:S05]  /*1f70*/  BSYNC.RECONVERGENT B0 ;  /* 0x0000000000007941 */ /* 0x000fea0003800200 */
.L_x_30:
        /* <DEDUP_REMOVED lines=10> */
[----:B------:R-:W-:Y:S01]  /*2020*/  UIADD3 UR16, UPT, UPT, UR16, 0xc80, URZ ;  /* 0x00000c8010107890 */ /* 0x000fe2000fffe0ff */
[----:B-1----:R-:W-:Y:S01]  /*2030*/  SHF.L.U32 R4, R16, 0x1f, RZ ;  /* 0x0000001f10047819 */ /* 0x002fe200000006ff */
[----:B------:R-:W-:Y:S02]  /*2040*/  UIADD3.X UR31, UPT, UPT, URZ, UR23, URZ, UP1, !UPT ;  /* 0x00000017ff1f7290 */ /* 0x000fe40008ffe4ff */
[----:B------:R-:W-:Y:S01]  /*2050*/  UIADD3.X UR29, UPT, UPT, URZ, UR23, URZ, UP0, !UPT ;  /* 0x00000017ff1d7290 */ /* 0x000fe200087fe4ff */
[----:B------:R1:W1:Y:S01]  /*2060*/  SYNCS.PHASECHK.TRANS64.TRYWAIT P0, [UR8+0x160], R4 ;  /* 0x00016004ff0075a7 */ /* 0x0002620008001108 */
[----:B------:R-:W-:Y:S01]  /*2070*/  ULEA UR8, UR25, UR4, 0xa ;  /* 0x0000000419087291 */ /* 0x000fe2000f8e50ff */
[----:B------:R-:W-:Y:S01]  /*2080*/  UMOV UR26, 0x0 ;  /* 0x00000000001a7882 */ /* 0x000fe20000000000 */
[----:B------:R-:W-:-:S02]  /*2090*/  UMOV UR27, 0x10000000 ;  /* 0x10000000001b7882 */ /* 0x000fc40000000000 */
[----:B------:R-:W-:Y:S01]  /*20a0*/  UIADD3 UR8, UPT, UPT, UR8, 0x2cc80, URZ ;  /* 0x0002cc8008087890 */ /* 0x000fe2000fffe0ff */
[----:B------:R-:W-:Y:S01]  /*20b0*/  UMOV UR19, UR35 ;  /* 0x0000002300137c82 */ /* 0x000fe20008000000 */
[----:B------:R-:W-:Y:S01]  /*20c0*/  UMOV UR20, UR36 ;  /* 0x0000002400147c82 */ /* 0x000fe20008000000 */
[----:B------:R-:W-:Y:S01]  /*20d0*/  UMOV UR12, UR36 ;  /* 0x00000024000c7c82 */ /* 0x000fe20008000000 */
[----:B------:R-:W-:Y:S01]  /*20e0*/  UMOV UR9, UR17 ;  /* 0x0000001100097c82 */ /* 0x000fe20008000000 */
[----:B------:R-:W-:Y:S01]  /*20f0*/  UMOV UR10, UR18 ;  /* 0x00000012000a7c82 */ /* 0x000fe20008000000 */
[----:B------:R1:W-:Y:S01]  /*2100*/  UTMALDG.3D [UR16], [UR30], desc[UR26] ;  /* 0x00001a101e0075b4 */ /* 0x0003e20008011000 */
[----:B------:R-:W-:Y:S01]  /*2110*/  UIADD3 UR24, UPT, UPT, UR24, 0x1, URZ ;  /* 0x0000000118187890 */ /* 0x000fe2000fffe0ff */
[----:B------:R-:W-:-:S03]  /*2120*/  UMOV UR25, UR6 ;  /* 0x0000000600197c82 */ /* 0x000fc60008000000 */
[----:B------:R-:W-:Y:S01]  /*2130*/  UISETP.NE.AND UP0, UPT, UR24, UR21, UPT ;  /* 0x000000151800728c */ /* 0x000fe2000bf05270 */
[----:B------:R1:W-:Y:S08]  /*2140*/  UTMALDG.3D [UR8], [UR28], desc[UR26] ;  /* 0x00001a081c0075b4 */ /* 0x0003f00008011000 */
[----:B------:R-:W-:Y:S05]  /*2150*/  BRA.U UP0, `(.L_x_32) ;  /* 0xfffffffd005c7547 */ /* 0x000fea000b83ffff */
.L_x_27:
[C---:B------:R-:W-:Y:S01]  /*2160*/  LEA R8, R15.reuse, UR4, 0x3 ;  /* 0x000000040f087c11 */ /* 0x040fe2000f8e18ff */
[----:B------:R-:W-:Y:S01]  /*2170*/  NOP ;  /* 0x0000000000007918 */ /* 0x000fe20000000000 */
[----:B----4-:R-:W-:Y:S02]  /*2180*/  SHF.L.U32 R5, R14, 0x1f, RZ ;  /* 0x0000001f0e057819 */ /* 0x010fe400000006ff */
[----:B-1----:R-:W-:Y:S02]  /*2190*/  LEA R4, R15, UR4, 0x4 ;  /* 0x000000040f047c11 */ /* 0x002fe4000f8e20ff */
[----:B------:R-:W1:Y:S02]  /*21a0*/  SYNCS.PHASECHK.TRANS64.TRYWAIT P0, [R8+URZ+0x2e0], R5 ;  /* 0x0002e005080075a7 */ /* 0x000e6400080011ff */
[----:B-1----:R-:W-:Y:S05]  /*21b0*/  @!P0 BRA `(.L_x_33) ;  /* 0x0000005000848947 */ /* 0x002fea0003800000 */
.L_x_134:
[----:B-1----:R-:W1:Y:S01]  /*21c0*/  LDS.128 R4, [R4+0x370] ;  /* 0x0003700004047984 */ /* 0x002e620000000c00 */
[----:B---3--:R-:W-:Y:S01]  /*21d0*/  ISETP.GE.AND P0, PT, R2, 0x1, PT ;  /* 0x000000010200780c */ /* 0x008fe20003f06270 */
[----:B------:R-:W-:Y:S01]  /*21e0*/  VIADD R8, R8, 0x2f0 ;  /* 0x000002f008087836 */ /* 0x000fe20000000000 */
[----:B------:R-:W-:Y:S01]  /*21f0*/  @!PT LDS RZ, [RZ] ;  /* 0x00000000fffff984 */ /* 0x000fe20000000800 */
[----:B------:R-:W-:Y:S01]  /*2200*/  @!PT LDS RZ, [RZ] ;  /* 0x00000000fffff984 */ /* 0x000fe20000000800 */
[----:B------:R-:W-:Y:S01]  /*2210*/  @!PT LDS RZ, [RZ] ;  /* 0x00000000fffff984 */ /* 0x000fe20000000800 */
[----:B------:R-:W-:Y:S01]  /*2220*/  @!PT LDS RZ, [RZ] ;  /* 0x00000000fffff984 */ /* 0x000fe20000000800 */
[----:B------:R3:W-:Y:S06]  /*2230*/  MEMBAR.ALL.CTA ;  /* 0x0000000000007992 */ /* 0x0007ec0000008000 */
[----:B---3--:R-:W3:Y:S01]  /*2240*/  FENCE.VIEW.ASYNC.S ;  /* 0x00000000000073c6 */ /* 0x008ee20000000000 */
[----:B------:R-:W-:-:S04]  /*2250*/  PRMT R8, RZ, 0x654, R8 ;  /* 0x00000654ff087816 */ /* 0x000fc80000000008 */
[----:B---3--:R3:W-:Y:S01]  /*2260*/  SYNCS.ARRIVE.TRANS64.RED.A1T0 RZ, [R8+URZ], RZ ;  /* 0x000000ff08ff79a7 */ /* 0x0087e200081004ff */
[----:B-1----:R-:W-:-:S13]  /*2270*/  LOP3.LUT P2, RZ, R6, 0x1, RZ, 0xc0, !PT ;  /* 0x0000000106ff7812 */ /* 0x002fda000784c0ff */
[----:B------:R-:W-:Y:S01]  /*2280*/  @P2 SHF.R.U32.HI R9, RZ, 0x10, R5 ;  /* 0x00000010ff092819 */ /* 0x000fe20000011605 */
[----:B------:R-:W-:Y:S01]  /*2290*/  VOTEU.ANY UP0, P2 ;  /* 0x0000000000ff7886 */ /* 0x000fe20001000100 */
[----:B------:R-:W-:Y:S02]  /*22a0*/  @P2 MOV R11, R4 ;  /* 0x00000004000b2202 */ /* 0x000fe40000000f00 */
[----:B------:R-:W-:Y:S02]  /*22b0*/  @P2 R2UR.BROADCAST UR8, R9 ;  /* 0x00000000090822ca */ /* 0x000fe400008e0000 */
[----:B------:R-:W-:-:S11]  /*22c0*/  @P2 LOP3.LUT R10, R5, 0xffff, RZ, 0xc0, !PT ;  /* 0x0000ffff050a2812 */ /* 0x000fd600078ec0ff */
[----:B------:R-:W-:Y:S01]  /*22d0*/  @UP0 UMOV UR36, UR8 ;  /* 0x0000000800240c82 */ /* 0x000fe20008000000 */
[----:B---3--:R-:W-:Y:S05]  /*22e0*/  @!P0 BRA `(.L_x_34) ;  /* 0x0000000000b88947 */ /* 0x008fea0003800000 */
[----:B------:R-:W2:Y:S01]  /*22f0*/  LDC.64 R6, c[0x0][0xb18] ;  /* 0x0002c600ff067b82 */ /* 0x000ea20000000a00 */
[----:B------:R-:W-:-:S07]  /*2300*/  ISETP.NE.AND P3, PT, R2, 0x1, PT ;  /* 0x000000010200780c */ /* 0x000fce0003f65270 */
[----:B------:R-:W1:Y:S08]  /*2310*/  LDC.64 R8, c[0x0][0xb10] ;  /* 0x0002c400ff087b82 */ /* 0x000e700000000a00 */
[----:B------:R-:W3:Y:S08]  /*2320*/  LDC R17, c[0x0][0xb20] ;  /* 0x0002c800ff117b82 */ /* 0x000ef00000000800 */
[----:B------:R-:W4:Y:S01]  /*2330*/  LDC R18, c[0x0][0xb0c] ;  /* 0x0002c300ff127b82 */ /* 0x000f220000000800 */
[----:B--2---:R-:W-:Y:S01]  /*2340*/  IMAD.HI.U32 R22, R0, R7, RZ ;  /* 0x0000000700167227 */ /* 0x004fe200078e00ff */
[----:B------:R-:W-:-:S06]  /*2350*/  ISETP.NE.AND P0, PT, R6, 0x1, PT ;  /* 0x000000010600780c */ /* 0x000fcc0003f05270 */
[----:B------:R-:W2:Y:S01]  /*2360*/  LDC.64 R4, c[0x0][0xb28] ;  /* 0x0002ca00ff047b82 */ /* 0x000ea20000000a00 */
[----:B-1----:R-:W-:-:S04]  /*2370*/  IMAD.HI.U32 R20, R3, R8, RZ ;  /* 0x0000000803147227 */ /* 0x002fc800078e00ff */
[----:B------:R-:W-:Y:S01]  /*2380*/  IMAD.HI.U32 R24, R11, R8, RZ ;  /* 0x000000080b187227 */ /* 0x000fe200078e00ff */
[----:B------:R-:W-:Y:S02]  /*2390*/  SHF.R.U32.HI R20, RZ, R9, R20 ;  /* 0x00000009ff147219 */ /* 0x000fe40000011614 */
[----:B---3--:R-:W-:Y:S01]  /*23a0*/  SHF.R.U32.HI R19, RZ, R17, R22 ;  /* 0x00000011ff137219 */ /* 0x008fe20000011616 */
[----:B------:R-:W-:Y:S01]  /*23b0*/  IMAD.HI.U32 R22, R10, R7, RZ ;  /* 0x000000070a167227 */ /* 0x000fe200078e00ff */
[----:B------:R-:W-:Y:S02]  /*23c0*/  SHF.R.U32.HI R24, RZ, R9, R24 ;  /* 0x00000009ff187219 */ /* 0x000fe40000011618 */
[----:B------:R-:W-:Y:S02]  /*23d0*/  SEL R19, R0, R19, !P0 ;  /* 0x0000001300137207 */ /* 0x000fe40004000000 */
[----:B------:R-:W-:Y:S02]  /*23e0*/  SHF.R.U32.HI R17, RZ, R17, R22 ;  /* 0x00000011ff117219 */ /* 0x000fe40000011616 */
[----:B----4-:R-:W-:-:S02]  /*23f0*/  ISETP.NE.AND P1, PT, R18, 0x1, PT ;  /* 0x000000011200780c */ /* 0x010fc40003f25270 */
[----:B------:R-:W-:Y:S02]  /*2400*/  SEL R17, R10, R17, !P0 ;  /* 0x000000110a117207 */ /* 0x000fe40004000000 */
[----:B------:R-:W-:Y:S02]  /*2410*/  SEL R21, R3, R20, !P1 ;  /* 0x0000001403157207 */ /* 0x000fe40004800000 */
[----:B------:R-:W-:Y:S01]  /*2420*/  SEL R7, R11, R24, !P1 ;  /* 0x000000180b077207 */ /* 0x000fe20004800000 */
[----:B--2---:R-:W-:Y:S01]  /*2430*/  IMAD.HI.U32 R20, R19, R4, RZ ;  /* 0x0000000413147227 */ /* 0x004fe200078e00ff */
[----:B------:R-:W-:-:S03]  /*2440*/  IADD3 R9, PT, PT, -R17, RZ, RZ ;  /* 0x000000ff11097210 */ /* 0x000fc60007ffe1ff */
[----:B------:R-:W-:Y:S01]  /*2450*/  IMAD.HI.U32 R8, R21, R4, RZ ;  /* 0x0000000415087227 */ /* 0x000fe200078e00ff */
[----:B------:R-:W-:-:S03]  /*2460*/  @P3 SHF.R.U32.HI R19, RZ, R5, R20 ;  /* 0x00000005ff133219 */ /* 0x000fc60000011614 */
[----:B------:R-:W-:Y:S01]  /*2470*/  IMAD R9, R6, R9, R10 ;  /* 0x0000000906097224 */ /* 0x000fe200078e020a */
        /* <DEDUP_REMOVED lines=8> */
[----:B------:R-:W-:-:S04]  /*2500*/  @!P0 IMAD.HI.U32 R20, R7, R4, RZ ;  /* 0x0000000407148227 */ /* 0x000fc800078e00ff */
[----:B------:R-:W-:Y:S01]  /*2510*/  IMAD.MOV R4, RZ, RZ, -R8 ;  /* 0x000000ffff047224 */ /* 0x000fe200078e0a08 */
[----:B------:R-:W-:-:S03]  /*2520*/  @!P0 SHF.R.U32.HI R20, RZ, R5, R20 ;  /* 0x00000005ff148219 */ /* 0x000fc60000011614 */
[----:B------:R-:W-:Y:S01]  /*2530*/  IMAD R4, R2, R4, R17 ;  /* 0x0000000402047224 */ /* 0x000fe200078e0211 */
[----:B------:R-:W-:-:S05]  /*2540*/  @!P0 SEL R5, R7, R20, !P3 ;  /* 0x0000001407058207 */ /* 0x000fca0005800000 */
[--C-:B------:R-:W-:Y:S02]  /*2550*/  @!P0 IMAD.IADD R8, R8, 0x1, -R5.reuse ;  /* 0x0000000108088824 */ /* 0x100fe400078e0a05 */
[----:B------:R-:W-:Y:S01]  /*2560*/  @!P0 IMAD R5, R4, R21, R5 ;  /* 0x0000001504058224 */ /* 0x000fe200078e0205 */
[----:B------:R-:W-:Y:S01]  /*2570*/  IADD3 R4, PT, PT, -R7, RZ, RZ ;  /* 0x000000ff07047210 */ /* 0x000fe20007ffe1ff */
[----:B------:R-:W-:Y:S02]  /*2580*/  @!P0 IMAD R17, R2, R8, R7 ;  /* 0x0000000802118224 */ /* 0x000fe400078e0207 */
[----:B------:R-:W-:Y:S02]  /*2590*/  @!P0 IMAD.MOV.U32 R7, RZ, RZ, R5 ;  /* 0x000000ffff078224 */ /* 0x000fe400078e0005 */
[----:B------:R-:W-:Y:S02]  /*25a0*/  IMAD R4, R18, R4, R11 ;  /* 0x0000000412047224 */ /* 0x000fe400078e020b */
[----:B------:R-:W-:-:S02]  /*25b0*/  IMAD R10, R17, R6, R9 ;  /* 0x00000006110a7224 */ /* 0x000fc400078e0209 */
[----:B------:R-:W-:Y:S02]  /*25c0*/  IMAD R11, R7, R18, R4 ;  /* 0x00000012070b7224 */ /* 0x000fe400078e0204 */
.L_x_34:
[----:B------:R-:W1:Y:S02]  /*25d0*/  LDCU UR8, c[0x0][0xb30] ;  /* 0x00016600ff0877ac */ /* 0x000e640008000800 */
[----:B-1----:R-:W-:-:S09]  /*25e0*/  UISETP.NE.AND UP0, UPT, UR8, 0x1, UPT ;  /* 0x000000010800788c */ /* 0x002fd2000bf05270 */
[----:B------:R-:W-:Y:S05]  /*25f0*/  BRA.U UP0, `(.L_x_35) ;  /* 0x0000000100407547 */ /* 0x000fea000b800000 */
[----:B------:R-:W1:Y:S08]  /*2600*/  LDC.64 R6, c[0x0][0xb10] ;  /* 0x0002c400ff067b82 */ /* 0x000e700000000a00 */
[----:B------:R-:W3:Y:S08]  /*2610*/  LDC.64 R4, c[0x0][0xb18] ;  /* 0x0002c600ff047b82 */ /* 0x000ef00000000a00 */
[----:B------:R-:W4:Y:S08]  /*2620*/  LDC R8, c[0x0][0xb20] ;  /* 0x0002c800ff087b82 */ /* 0x000f300000000800 */
[----:B------:R-:W2:Y:S01]  /*2630*/  LDC R18, c[0x0][0xb0c] ;  /* 0x0002c300ff127b82 */ /* 0x000ea20000000800 */
[----:B-1----:R-:W-:-:S05]  /*2640*/  IMAD.HI.U32 R6, R11, R6, RZ ;  /* 0x000000060b067227 */ /* 0x002fca00078e00ff */
[----:B------:R-:W-:Y:S01]  /*2650*/  SHF.R.U32.HI R6, RZ, R7, R6 ;  /* 0x00000007ff067219 */ /* 0x000fe20000011606 */
[----:B---3--:R-:W-:Y:S01]  /*2660*/  IMAD.HI.U32 R5, R10, R5, RZ ;  /* 0x000000050a057227 */ /* 0x008fe200078e00ff */
[----:B------:R-:W-:-:S04]  /*2670*/  ISETP.NE.AND P0, PT, R4, 0x1, PT ;  /* 0x000000010400780c */ /* 0x000fc80003f05270 */
[----:B----4-:R-:W-:-:S04]  /*2680*/  SHF.R.U32.HI R5, RZ, R8, R5 ;  /* 0x00000008ff057219 */ /* 0x010fc80000011605 */
[----:B------:R-:W-:Y:S02]  /*2690*/  SEL R5, R10, R5, !P0 ;  /* 0x000000050a057207 */ /* 0x000fe40004000000 */
[----:B--2---:R-:W-:-:S04]  /*26a0*/  ISETP.NE.AND P1, PT, R18, 0x1, PT ;  /* 0x000000011200780c */ /* 0x004fc80003f25270 */
[----:B------:R-:W-:-:S05]  /*26b0*/  SEL R6, R11, R6, !P1 ;  /* 0x000000060b067207 */ /* 0x000fca0004800000 */
[----:B------:R-:W-:Y:S02]  /*26c0*/  IMAD.IADD R7, R5, 0x1, -R6 ;  /* 0x0000000105077824 */ /* 0x000fe400078e0a06 */
[----:B------:R-:W-:Y:S02]  /*26d0*/  IMAD.IADD R5, R6, 0x1, -R5 ;  /* 0x0000000106057824 */ /* 0x000fe400078e0a05 */
[----:B------:R-:W-:Y:S02]  /*26e0*/  IMAD R11, R7, R18, R11 ;  /* 0x00000012070b7224 */ /* 0x000fe400078e020b */
[----:B------:R-:W-:-:S07]  /*26f0*/  IMAD R10, R5, R4, R10 ;  /* 0x00000004050a7224 */ /* 0x000fce00078e020a */
.L_x_35:
[----:B------:R-:W-:Y:S01]  /*2700*/  VIADD R15, R15, 0x1 ;  /* 0x000000010f0f7836 */ /* 0x000fe20000000000 */
[----:B------:R-:W-:Y:S01]  /*2710*/  PLOP3.LUT P1, PT, PT, PT, PT, 0x80, 0x8 ;  /* 0x000000000008781c */ /* 0x000fe20003f2f070 */
[----:B------:R-:W-:Y:S02]  /*2720*/  IMAD.IADD R41, R11, 0x1, R38 ;  /* 0x000000010b297824 */ /* 0x000fe400078e0226 */
[----:B------:R-:W-:Y:S01]  /*2730*/  IMAD.IADD R39, R10, 0x1, R29 ;  /* 0x000000010a277824 */ /* 0x000fe200078e021d */
[----:B------:R-:W-:-:S04]  /*2740*/  ISETP.NE.AND P0, PT, R15, 0x2, PT ;  /* 0x000000020f00780c */ /* 0x000fc80003f05270 */
[----:B------:R-:W-:Y:S02]  /*2750*/  SEL R5, RZ, 0x1, P0 ;  /* 0x00000001ff057807 */ /* 0x000fe40000000000 */
[----:B------:R-:W-:Y:S02]  /*2760*/  SEL R15, R15, RZ, P0 ;  /* 0x000000ff0f0f7207 */ /* 0x000fe40000000000 */
[----:B------:R-:W-:Y:S01]  /*2770*/  LOP3.LUT R14, R14, R5, RZ, 0x3c, !PT ;  /* 0x000000050e0e7212 */ /* 0x000fe200078e3cff */
[----:B------:R-:W-:Y:S06]  /*2780*/  @P2 BRA `(.L_x_36) ;  /* 0xfffffff000982947 */ /* 0x000fec000383ffff */
[----:B------:R-:W-:Y:S01]  /*2790*/  UIADD3 UR4, UPT, UPT, UR4, 0x160, URZ ;  /* 0x0000016004047890 */ /* 0x000fe2000fffe0ff */
[----:B--2---:R-:W-:-:S03]  /*27a0*/  SHF.L.U32 R3, R16, 0x1f, RZ ;  /* 0x0000001f10037819 */ /* 0x004fc600000006ff */
[----:B------:R-:W-:-:S09]  /*27b0*/  ULEA UR5, UR6, UR4, 0x3 ;  /* 0x0000000406057291 */ /* 0x000fd2000f8e18ff */
[----:B------:R-:W1:Y:S02]  /*27c0*/  SYNCS.PHASECHK.TRANS64.TRYWAIT P0, [UR5], R3 ;  /* 0x00000003ff0075a7 */ /* 0x000e640008001105 */
[----:B-1----:R-:W-:Y:S05]  /*27d0*/  @!P0 BRA `(.L_x_37) ;  /* 0x0000004c00108947 */ /* 0x002fea0003800000 */
.L_x_136:
[----:B------:R-:W-:-:S04]  /*27e0*/  UIADD3 UR6, UPT, UPT, UR6, 0x1, URZ ;  /* 0x0000000106067890 */ /* 0x000fc8000fffe0ff */
[----:B------:R-:W-:-:S04]  /*27f0*/  UISETP.NE.AND UP0, UPT, UR6, 0x2c, UPT ;  /* 0x0000002c0600788c */ /* 0x000fc8000bf05270 */
[----:B------:R-:W-:Y:S02]  /*2800*/  USEL UR7, URZ, 0x1, UP0 ;  /* 0x00000001ff077887 */ /* 0x000fe40008000000 */
[----:B------:R-:W-:-:S04]  /*2810*/  USEL UR6, UR6, URZ, UP0 ;  /* 0x000000ff06067287 */ /* 0x000fc80008000000 */
[----:B------:R-:W-:Y:S01]  /*2820*/  ULEA UR5, UR6, UR4, 0x3 ;  /* 0x0000000406057291 */ /* 0x000fe2000f8e18ff */
[----:B------:R-:W-:-:S04]  /*2830*/  LOP3.LUT R2, R16, UR7, RZ, 0x3c, !PT ;  /* 0x0000000710027c12 */ /* 0x000fc8000f8e3cff */
[----:B-1----:R-:W-:-:S04]  /*2840*/  SHF.L.U32 R3, R2, 0x1f, RZ ;  /* 0x0000001f02037819 */ /* 0x002fc800000006ff */
[----:B------:R-:W1:Y:S02]  /*2850*/  SYNCS.PHASECHK.TRANS64.TRYWAIT P0, [UR5], R3 ;  /* 0x00000003ff0075a7 */ /* 0x000e640008001105 */
[----:B-1----:R-:W-:Y:S05]  /*2860*/  @!P0 BRA `(.L_x_38) ;  /* 0x0000004c00048947 */ /* 0x002fea0003800000 */
.L_x_138:
        /* <DEDUP_REMOVED lines=9> */
.L_x_140:
        /* <DEDUP_REMOVED lines=9> */
.L_x_142:
        /* <DEDUP_REMOVED lines=9> */
.L_x_144:
        /* <DEDUP_REMOVED lines=9> */
.L_x_146:
        /* <DEDUP_REMOVED lines=9> */
.L_x_148:
        /* <DEDUP_REMOVED lines=9> */
.L_x_150:
        /* <DEDUP_REMOVED lines=9> */
.L_x_152:
        /* <DEDUP_REMOVED lines=9> */
.L_x_154:
        /* <DEDUP_REMOVED lines=9> */
.L_x_156:
        /* <DEDUP_REMOVED lines=9> */
.L_x_158:
        /* <DEDUP_REMOVED lines=9> */
.L_x_160:
        /* <DEDUP_REMOVED lines=9> */
.L_x_162:
        /* <DEDUP_REMOVED lines=9> */
.L_x_164:
        /* <DEDUP_REMOVED lines=9> */
.L_x_166:
        /* <DEDUP_REMOVED lines=9> */
.L_x_168:
        /* <DEDUP_REMOVED lines=9> */
.L_x_170:
        /* <DEDUP_REMOVED lines=9> */
.L_x_172:
        /* <DEDUP_REMOVED lines=9> */
.L_x_174:
        /* <DEDUP_REMOVED lines=9> */
.L_x_176:
        /* <DEDUP_REMOVED lines=9> */
.L_x_178:
        /* <DEDUP_REMOVED lines=9> */
.L_x_180:
        /* <DEDUP_REMOVED lines=9> */
.L_x_182:
        /* <DEDUP_REMOVED lines=9> */
.L_x_184:
        /* <DEDUP_REMOVED lines=9> */
.L_x_186:
        /* <DEDUP_REMOVED lines=9> */
.L_x_188:
        /* <DEDUP_REMOVED lines=9> */
.L_x_190:
        /* <DEDUP_REMOVED lines=9> */
.L_x_192:
        /* <DEDUP_REMOVED lines=9> */
.L_x_194:
        /* <DEDUP_REMOVED lines=9> */
.L_x_196:
        /* <DEDUP_REMOVED lines=9> */
.L_x_198:
        /* <DEDUP_REMOVED lines=9> */
.L_x_200:
        /* <DEDUP_REMOVED lines=9> */
.L_x_202:
        /* <DEDUP_REMOVED lines=9> */
.L_x_204:
        /* <DEDUP_REMOVED lines=9> */
.L_x_206:
        /* <DEDUP_REMOVED lines=9> */
.L_x_208:
        /* <DEDUP_REMOVED lines=9> */
.L_x_210:
        /* <DEDUP_REMOVED lines=9> */
.L_x_212:
        /* <DEDUP_REMOVED lines=9> */
.L_x_214:
        /* <DEDUP_REMOVED lines=9> */
.L_x_216:
        /* <DEDUP_REMOVED lines=9> */
.L_x_218:
        /* <DEDUP_REMOVED lines=9> */
.L_x_220:
[----:B------:R-:W-:-:S04]  /*3f80*/  UIADD3 UR6, UPT, UPT, UR6, 0x1, URZ ;  /* 0x0000000106067890 */ /* 0x000fc8000fffe0ff */
[----:B------:R-:W-:-:S04]  /*3f90*/  UISETP.NE.AND UP0, UPT, UR6, 0x2c, UPT ;  /* 0x0000002c0600788c */ /* 0x000fc8000bf05270 */
[----:B------:R-:W-:Y:S02]  /*3fa0*/  USEL UR5, URZ, 0x1, UP0 ;  /* 0x00000001ff057887 */ /* 0x000fe40008000000 */
[----:B------:R-:W-:-:S04]  /*3fb0*/  USEL UR6, UR6, URZ, UP0 ;  /* 0x000000ff06067287 */ /* 0x000fc80008000000 */
[----:B------:R-:W-:Y:S01]  /*3fc0*/  ULEA UR6, UR6, UR4, 0x3 ;  /* 0x0000000406067291 */ /* 0x000fe2000f8e18ff */
[----:B-1----:R-:W-:-:S04]  /*3fd0*/  LOP3.LUT R3, R2, UR5, RZ, 0x3c, !PT ;  /* 0x0000000502037c12 */ /* 0x002fc8000f8e3cff */
[----:B------:R-:W-:Y:S01]  /*3fe0*/  SHF.L.U32 R3, R3, 0x1f, RZ ;  /* 0x0000001f03037819 */ /* 0x000fe200000006ff */
[----:B------:R-:W-:-:S07]  /*3ff0*/  IMAD.U32 R0, RZ, RZ, UR6 ;  /* 0x00000006ff007e24 */ /* 0x000fce000f8e00ff */
.L_x_80:
[----:B-1----:R1:W2:Y:S02]  /*4000*/  SYNCS.PHASECHK.TRANS64.TRYWAIT P0, [R0+URZ], R3 ;  /* 0x00000003000075a7 */ /* 0x0022a400080011ff */
[----:B--2---:R-:W-:Y:S05]  /*4010*/  @!P0 NANOSLEEP.SYNCS 0x989680 ;  /* 0x009896800000895d */ /* 0x004fea0003900000 */
[----:B------:R-:W2:Y:S02]  /*4020*/  @!P0 SYNCS.PHASECHK.TRANS64 P0, [R0+URZ], R3 ;  /* 0x00000003000085a7 */ /* 0x000ea400080010ff */
[----:B--2---:R-:W-:Y:S05]  /*4030*/  @P0 EXIT ;  /* 0x000000000000094d */ /* 0x004fea0003800000 */
[----:B------:R-:W-:Y:S05]  /*4040*/  BRA `(.L_x_80) ;  /* 0xfffffffc00ec7947 */ /* 0x000fea000383ffff */
.L_x_18:
[----:B------:R-:W-:-:S04]  /*4050*/  UISETP.NE.AND UP1, UPT, UR39, URZ, UPT ;  /* 0x000000ff2700728c */ /* 0x000fc8000bf25270 */
[----:B------:R-:W-:-:S09]  /*4060*/  UISETP.NE.OR UP1, UPT, UR8, 0x1, UP1 ;  /* 0x000000010800788c */ /* 0x000fd20008f25670 */
[----:B------:R-:W-:Y:S05]  /*4070*/  BRA.U UP1, `(.L_x_81) ;  /* 0x00000005014c7547 */ /* 0x000fea000b800000 */
[----:B------:R-:W-:Y:S01]  /*4080*/  HFMA2 R3, -RZ, RZ, 0, 0 ;  /* 0x00000000ff037431 */ /* 0x000fe200000001ff */
[----:B------:R-:W-:Y:S01]  /*4090*/  ISETP.NE.AND P2, PT, R4, RZ, PT ;  /* 0x000000ff0400720c */ /* 0x000fe20003f45270 */
[----:B------:R-:W-:Y:S01]  /*40a0*/  IMAD.MOV.U32 R12, RZ, RZ, 0x1 ;  /* 0x00000001ff0c7424 */ /* 0x000fe200078e00ff */
[----:B------:R-:W-:Y:S01]  /*40b0*/  CS2R R6, SRZ ;  /* 0x0000000000067805 */ /* 0x000fe2000001ff00 */
[----:B------:R-:W-:Y:S01]  /*40c0*/  IMAD.MOV.U32 R5, RZ, RZ, RZ ;  /* 0x000000ffff057224 */ /* 0x000fe200078e00ff */
[----:B------:R-:W-:Y:S01]  /*40d0*/  UMOV UR4, 0x400 ;  /* 0x0000040000047882 */ /* 0x000fe20000000000 */
[----:B------:R-:W-:Y:S01]  /*40e0*/  UMOV UR6, URZ ;  /* 0x000000ff00067c82 */ /* 0x000fe20008000000 */
[----:B------:R-:W-:-:S12]  /*40f0*/  ULEA UR39, UR39, UR4, 0x18 ;  /* 0x0000000427277291 */ /* 0x000fd8000f8ec0ff */
.L_x_85:
[----:B------:R-:W-:Y:S02]  /*4100*/  LEA R0, R3, UR39, 0x3 ;  /* 0x0000002703007c11 */ /* 0x000fe4000f8e18ff */
[----:B------:R-:W-:-:S03]  /*4110*/  SHF.L.U32 R9, R5, 0x1f, RZ ;  /* 0x0000001f05097819 */ /* 0x000fc600000006ff */
[----:B------:R-:W-:Y:S01]  /*4120*/  VIADD R8, R0, 0x350 ;  /* 0x0000035000087836 */ /* 0x000fe20000000000 */
[----:B------:R-:W1:Y:S02]  /*4130*/  SYNCS.PHASECHK.TRANS64.TRYWAIT P0, [R0+URZ+0x340], R9 ;  /* 0x00034009000075a7 */ /* 0x000e6400080011ff */
[----:B-1----:R-:W-:Y:S05]  /*4140*/  @!P0 BRA `(.L_x_82) ;  /* 0x0000004000bc8947 */ /* 0x002fea0003800000 */
.L_x_221:
[----:B------:R-:W-:Y:S01]  /*4150*/  ULEA UR5, UR6, UR39, 0x3 ;  /* 0x0000002706057291 */ /* 0x000fe2000f8e18ff */
[----:B------:R-:W-:Y:S01]  /*4160*/  PRMT R8, RZ, 0x654, R8 ;  /* 0x00000654ff087816 */ /* 0x000fe20000000008 */
[----:B-1----:R-:W-:Y:S01]  /*4170*/  @!P2 IMAD.MOV.U32 R9, RZ, RZ, 0x10 ;  /* 0x00000010ff09a424 */ /* 0x002fe200078e00ff */
[----:B------:R-:W-:Y:S01]  /*4180*/  SHF.L.U32 R11, R12, 0x1f, RZ ;  /* 0x0000001f0c0b7819 */ /* 0x000fe200000006ff */
[----:B------:R-:W-:Y:S01]  /*4190*/  UIADD3 UR4, UPT, UPT, UR5, 0x2e0, URZ ;  /* 0x000002e005047890 */ /* 0x000fe2000fffe0ff */
[----:B------:R1:W-:Y:S05]  /*41a0*/  SYNCS.ARRIVE.TRANS64.RED.A1T0 RZ, [R8+URZ], RZ ;  /* 0x000000ff08ff79a7 */ /* 0x0003ea00081004ff */
[----:B------:R-:W-:Y:S01]  /*41b0*/  IMAD.U32 R13, RZ, RZ, UR4 ;  /* 0x00000004ff0d7e24 */ /* 0x000fe2000f8e00ff */
[----:B------:R-:W2:Y:S04]  /*41c0*/  SYNCS.PHASECHK.TRANS64.TRYWAIT P0, [UR5+0x2f0], R11 ;  /* 0x0002f00bff0075a7 */ /* 0x000ea80008001105 */
[----:B------:R-:W-:Y:S01]  /*41d0*/  PRMT R13, R4, 0x654, R13 ;  /* 0x00000654040d7816 */ /* 0x000fe2000000000d */
[----:B-12---:R-:W-:Y:S06]  /*41e0*/  @!P0 BRA `(.L_x_83) ;  /* 0x0000004000a88947 */ /* 0x006fec0003800000 */
.L_x_223:
[----:B------:R-:W-:Y:S01]  /*41f0*/  ULEA UR4, UR6, UR39, 0x4 ;  /* 0x0000002706047291 */ /* 0x000fe2000f8e20ff */
[----:B---3--:R-:W-:Y:S01]  /*4200*/  SEL R2, R13, R2, !P2 ;  /* 0x000000020d027207 */ /* 0x008fe20005000000 */
[----:B------:R-:W-:Y:S01]  /*4210*/  UIADD3 UR5, UPT, UPT, UR5, 0x2e0, URZ ;  /* 0x000002e005057890 */ /* 0x000fe2000fffe0ff */
[----:B-1----:R-:W-:Y:S01]  /*4220*/  LEA R0, R7, UR39, 0x3 ;  /* 0x0000002707007c11 */ /* 0x002fe2000f8e18ff */
[----:B------:R-:W-:Y:S01]  /*4230*/  UIADD3 UR4, UPT, UPT, UR4, 0x370, URZ ;  /* 0x0000037004047890 */ /* 0x000fe2000fffe0ff */
[----:B------:R1:W-:Y:S01]  /*4240*/  @!P2 SYNCS.ARRIVE.TRANS64.RED RZ, [R2+URZ], R9 ;  /* 0x0000000902ffa9a7 */ /* 0x0003e200080004ff */
[----:B------:R-:W-:Y:S01]  /*4250*/  UIADD3 UR6, UPT, UPT, UR6, 0x1, URZ ;  /* 0x0000000106067890 */ /* 0x000fe2000fffe0ff */
[----:B------:R-:W-:-:S03]  /*4260*/  VIADD R3, R3, 0x1 ;  /* 0x0000000103037836 */ /* 0x000fc60000000000 */
[----:B------:R-:W-:Y:S02]  /*4270*/  UISETP.NE.AND UP0, UPT, UR6, 0x2, UPT ;  /* 0x000000020600788c */ /* 0x000fe4000bf05270 */
[----:B------:R-:W-:Y:S01]  /*4280*/  ISETP.NE.AND P0, PT, R3, 0x2, PT ;  /* 0x000000020300780c */ /* 0x000fe20003f05270 */
[----:B------:R-:W-:Y:S06]  /*4290*/  UGETNEXTWORKID.BROADCAST [UR4], [UR5] ;  /* 0x00000000040073ca */ /* 0x000fec0008000100 */
[----:B------:R-:W-:Y:S02]  /*42a0*/  USEL UR4, URZ, 0x1, UP0 ;  /* 0x00000001ff047887 */ /* 0x000fe40008000000 */
[----:B------:R-:W-:-:S04]  /*42b0*/  USEL UR6, UR6, URZ, UP0 ;  /* 0x000000ff06067287 */ /* 0x000fc80008000000 */
[----:B------:R-:W-:Y:S02]  /*42c0*/  LOP3.LUT R12, R12, UR4, RZ, 0x3c, !PT ;  /* 0x000000040c0c7c12 */ /* 0x000fe4000f8e3cff */
[----:B-1----:R-:W-:-:S04]  /*42d0*/  SHF.L.U32 R9, R6, 0x1f, RZ ;  /* 0x0000001f06097819 */ /* 0x002fc800000006ff */
[----:B------:R-:W1:Y:S02]  /*42e0*/  SYNCS.PHASECHK.TRANS64.TRYWAIT P1, [R0+URZ+0x2e0], R9 ;  /* 0x0002e009000075a7 */ /* 0x000e6400080211ff */
[----:B-1----:R-:W-:Y:S05]  /*42f0*/  @!P1 BRA `(.L_x_84) ;  /* 0x00000040007c9947 */ /* 0x002fea0003800000 */
.L_x_224:
[----:B------:R-:W-:Y:S01]  /*4300*/  LEA R8, R7, UR39, 0x4 ;  /* 0x0000002707087c11 */ /* 0x000fe2000f8e20ff */
[----:B-1----:R-:W-:Y:S01]  /*4310*/  VIADD R0, R0, 0x2f0 ;  /* 0x000002f000007836 */ /* 0x002fe20000000000 */
[----:B------:R-:W-:Y:S01]  /*4320*/  SEL R3, R3, RZ, P0 ;  /* 0x000000ff03037207 */ /* 0x000fe20000000000 */
[----:B------:R-:W-:-:S03]  /*4330*/  VIADD R7, R7, 0x1 ;  /* 0x0000000107077836 */ /* 0x000fc60000000000 */
[----:B------:R-:W1:Y:S01]  /*4340*/  LDS.128 R8, [R8+0x370] ;  /* 0x0003700008087984 */ /* 0x000e620000000c00 */
[----:B------:R-:W-:Y:S02]  /*4350*/  PRMT R0, RZ, 0x654, R0 ;  /* 0x00000654ff007816 */ /* 0x000fe40000000000 */
[C---:B------:R-:W-:Y:S01]  /*4360*/  ISETP.NE.AND P1, PT, R7.reuse, 0x2, PT ;  /* 0x000000020700780c */ /* 0x040fe20003f25270 */
[----:B------:R-:W-:Y:S01]  /*4370*/  @!PT LDS RZ, [RZ] ;  /* 0x00000000fffff984 */ /* 0x000fe20000000800 */
[----:B------:R-:W-:Y:S01]  /*4380*/  @!PT LDS RZ, [RZ] ;  /* 0x00000000fffff984 */ /* 0x000fe20000000800 */
[----:B------:R-:W-:Y:S01]  /*4390*/  @!PT LDS RZ, [RZ] ;  /* 0x00000000fffff984 */ /* 0x000fe20000000800 */
[----:B------:R-:W-:Y:S01]  /*43a0*/  @!PT LDS RZ, [RZ] ;  /* 0x00000000fffff984 */ /* 0x000fe20000000800 */
[----:B------:R2:W-:Y:S06]  /*43b0*/  MEMBAR.ALL.CTA ;  /* 0x0000000000007992 */ /* 0x0005ec0000008000 */
[----:B--2---:R-:W2:Y:S01]  /*43c0*/  FENCE.VIEW.ASYNC.S ;  /* 0x00000000000073c6 */ /* 0x004ea20000000000 */
[----:B------:R-:W-:Y:S01]  /*43d0*/  SEL R7, R7, RZ, P1 ;  /* 0x000000ff07077207 */ /* 0x000fe20000800000 */
[----:B--2---:R2:W-:Y:S01]  /*43e0*/  SYNCS.ARRIVE.TRANS64.RED.A1T0 RZ, [R0+URZ], RZ ;  /* 0x000000ff00ff79a7 */ /* 0x0045e200081004ff */
[----:B-1----:R-:W-:-:S02]  /*43f0*/  LOP3.LUT P3, RZ, R10, 0x1, RZ, 0xc0, !PT ;  /* 0x000000010aff7812 */ /* 0x002fc4000786c0ff */
[----:B------:R-:W-:-:S04]  /*4400*/  SEL R9, RZ, 0x1, P1 ;  /* 0x00000001ff097807 */ /* 0x000fc80000800000 */
[----:B------:R-:W-:Y:S02]  /*4410*/  LOP3.LUT R6, R6, R9, RZ, 0x3c, !PT ;  /* 0x0000000906067212 */ /* 0x000fe400078e3cff */
[----:B--2---:R-:W-:-:S04]  /*4420*/  SEL R0, RZ, 0x1, P0 ;  /* 0x00000001ff007807 */ /* 0x004fc80000000000 */
[----:B------:R-:W-:Y:S01]  /*4430*/  LOP3.LUT R5, R5, R0, RZ, 0x3c, !PT ;  /* 0x0000000005057212 */ /* 0x000fe200078e3cff */
[----:B------:R-:W-:Y:S06]  /*4440*/  @P3 BRA `(.L_x_85) ;  /* 0xfffffffc002c3947 */ /* 0x000fec000383ffff */
[----:B------:R-:W-:Y:S01]  /*4450*/  ULEA UR5, UR6, UR39, 0x3 ;  /* 0x0000002706057291 */ /* 0x000fe2000f8e18ff */
[----:B------:R-:W-:-:S08]  /*4460*/  SHF.L.U32 R3, R12, 0x1f, RZ ;  /* 0x0000001f0c037819 */ /* 0x000fd000000006ff */
[----:B------:R-:W1:Y:S02]  /*4470*/  SYNCS.PHASECHK.TRANS64 P0, [UR5+0x2f0], R3 ;  /* 0x0002f003ff0075a7 */ /* 0x000e640008001005 */
[----:B-1----:R-:W-:Y:S05]  /*4480*/  @P0 BRA `(.L_x_86) ;  /* 0x0000000000080947 */ /* 0x002fea0003800000 */
[----:B------:R-:W1:Y:S02]  /*4490*/  SYNCS.PHASECHK.TRANS64.TRYWAIT P0, [UR5+0x2f0], R3 ;  /* 0x0002f003ff0075a7 */ /* 0x000e640008001105 */
[----:B-1----:R-:W-:Y:S05]  /*44a0*/  @!P0 BRA `(.L_x_87) ;  /* 0x0000004000248947 */ /* 0x002fea0003800000 */
.L_x_86:
[----:B------:R-:W-:-:S04]  /*44b0*/  UIADD3 UR4, UPT, UPT, UR6, 0x1, URZ ;  /* 0x0000000106047890 */ /* 0x000fc8000fffe0ff */
[----:B------:R-:W-:-:S04]  /*44c0*/  UISETP.NE.AND UP0, UPT, UR4, 0x2, UPT ;  /* 0x000000020400788c */ /* 0x000fc8000bf05270 */
[----:B------:R-:W-:Y:S02]  /*44d0*/  USEL UR7, URZ, 0x1, UP0 ;  /* 0x00000001ff077887 */ /* 0x000fe40008000000 */
[----:B------:R-:W-:-:S04]  /*44e0*/  USEL UR4, UR4, URZ, UP0 ;  /* 0x000000ff04047287 */ /* 0x000fc80008000000 */
[----:B------:R-:W-:Y:S01]  /*44f0*/  ULEA UR4, UR4, UR39, 0x3 ;  /* 0x0000002704047291 */ /* 0x000fe2000f8e18ff */
[----:B-1----:R-:W-:-:S04]  /*4500*/  LOP3.LUT R3, R12, UR7, RZ, 0x3c, !PT ;  /* 0x000000070c037c12 */ /* 0x002fc8000f8e3cff */
[----:B------:R-:W-:-:S04]  /*4510*/  SHF.L.U32 R0, R3, 0x1f, RZ ;  /* 0x0000001f03007819 */ /* 0x000fc800000006ff */
[----:B------:R-:W1:Y:S02]  /*4520*/  SYNCS.PHASECHK.TRANS64 P0, [UR4+0x2f0], R0 ;  /* 0x0002f000ff0075a7 */ /* 0x000e640008001004 */
[----:B-1----:R-:W-:Y:S05]  /*4530*/  @P0 EXIT ;  /* 0x000000000000094d */ /* 0x002fea0003800000 */
[----:B------:R-:W-:Y:S02]  /*4540*/  SHF.L.U32 R3, R3, 0x1f, RZ ;  /* 0x0000001f03037819 */ /* 0x000fe400000006ff */
[----:B------:R-:W-:-:S07]  /*4550*/  MOV R0, UR4 ;  /* 0x0000000400007c02 */ /* 0x000fce0008000f00 */
.L_x_88:
[----:B-1----:R1:W2:Y:S02]  /*4560*/  SYNCS.PHASECHK.TRANS64.TRYWAIT P0, [R0+URZ+0x2f0], R3 ;  /* 0x0002f003000075a7 */ /* 0x0022a400080011ff */
[----:B--2---:R-:W-:Y:S05]  /*4570*/  @!P0 NANOSLEEP.SYNCS 0x989680 ;  /* 0x009896800000895d */ /* 0x004fea0003900000 */
[----:B------:R-:W2:Y:S02]  /*4580*/  @!P0 SYNCS.PHASECHK.TRANS64 P0, [R0+URZ+0x2f0], R3 ;  /* 0x0002f003000085a7 */ /* 0x000ea400080010ff */
[----:B--2---:R-:W-:Y:S05]  /*4590*/  @P0 EXIT ;  /* 0x000000000000094d */ /* 0x004fea0003800000 */
[----:B------:R-:W-:Y:S05]  /*45a0*/  BRA `(.L_x_88) ;  /* 0xfffffffc00ec7947 */ /* 0x000fea000383ffff */
.L_x_81:
[----:B------:R-:W-:-:S09]  /*45b0*/  UISETP.NE.AND UP1, UPT, UR8, URZ, UPT ;  /* 0x000000ff0800728c */ /* 0x000fd2000bf25270 */
[----:B------:R-:W-:Y:S05]  /*45c0*/  BRA.U UP1, `(.L_x_89) ;  /* 0x0000000d01947547 */ /* 0x000fea000b800000 */
[----:B------:R-:W-:Y:S01]  /*45d0*/  UMOV UR4, 0x40 ;  /* 0x0000004000047882 */ /* 0x000fe20000000000 */
[----:B------:R-:W-:Y:S01]  /*45e0*/  NOP ;  /* 0x0000000000007918 */ /* 0x000fe20000000000 */
[----:B------:R-:W-:Y:S01]  /*45f0*/  ULEA UR4, UR39, UR4, 0x18 ;  /* 0x0000000427047291 */ /* 0x000fe2000f8ec0ff */
[----:B------:R-:W-:Y:S02]  /*4600*/  UMOV UR5, 0x400 ;  /* 0x0000040000057882 */ /* 0x000fe40000000000 */
[----:B------:R-:W-:-:S06]  /*4610*/  ULEA UR39, UR39, UR5, 0x18 ;  /* 0x0000000527277291 */ /* 0x000fcc000f8ec0ff */
[----:B------:R-:W1:Y:S02]  /*4620*/  LDS.U8 R0, [UR4+0x1c] ;  /* 0x00001c04ff007984 */ /* 0x000e640008000000 */
[----:B-1----:R-:W-:-:S13]  /*4630*/  ISETP.NE.AND P0, PT, R0, RZ, PT ;  /* 0x000000ff0000720c */ /* 0x002fda0003f05270 */
[----:B------:R-:W-:Y:S05]  /*4640*/  @P0 BRA `(.L_x_90) ;  /* 0x0000000000580947 */ /* 0x000fea0003800000 */
[----:B------:R-:W-:-:S13]  /*4650*/  ELECT P0, URZ, PT ;  /* 0x0000000000ff782f */ /* 0x000fda0003800000 */
[----:B------:R-:W-:Y:S05]  /*4660*/  @!P0 BRA `(.L_x_91) ;  /* 0x0000000000608947 */ /* 0x000fea0003800000 */
[----:B------:R-:W-:Y:S01]  /*4670*/  UMOV UR5, 0x10 ;  /* 0x0000001000057882 */ /* 0x000fe20000000000 */
[----:B------:R-:W-:Y:S01]  /*4680*/  HFMA2 R0, -RZ, RZ, 0, 5.9604644775390625e-08 ;  /* 0x00000001ff007431 */ /* 0x000fe200000001ff */
[----:B---3--:R-:W-:-:S03]  /*4690*/  MOV R2, 0xffff ;  /* 0x0000ffff00027802 */ /* 0x008fc60000000f00 */
[----:B------:R-:W-:Y:S04]  /*46a0*/  DEPBAR.LE SB1, 0x36 ;  /* 0x00009d800000791a */ /* 0x000fe80000000000 */
[----:B------:R-:W1:Y:S02]  /*46b0*/  UTCATOMSWS.FIND_AND_SET.ALIGN UP0, UR5, UR5 ;  /* 0x00000005000575e3 */ /* 0x000e640008000800 */
[----:B-1----:R-:W-:Y:S01]  /*46c0*/  MOV R3, UR5 ;  /* 0x0000000500037c02 */ /* 0x002fe20008000f00 */
[----:B------:R-:W-:Y:S06]  /*46d0*/  BRA.U UP0, `(.L_x_92) ;  /* 0x0000000100187547 */ /* 0x000fec000b800000 */
.L_x_93:
[----:B------:R-:W-:Y:S05]  /*46e0*/  NANOSLEEP 0x64 ;  /* 0x000000640000795d */ /* 0x000fea0003800000 */
[----:B------:R-:W-:-:S05]  /*46f0*/  UMOV UR5, 0x10 ;  /* 0x0000001000057882 */ /* 0x000fca0000000000 */
[----:B------:R-:W-:Y:S04]  /*4700*/  DEPBAR.LE SB1, 0x36 ;  /* 0x00009d800000791a */ /* 0x000fe80000000000 */
[----:B------:R-:W1:Y:S02]  /*4710*/  UTCATOMSWS.FIND_AND_SET.ALIGN UP0, UR5, UR5 ;  /* 0x00000005000575e3 */ /* 0x000e640008000800 */
[----:B-1----:R-:W-:Y:S01]  /*4720*/  MOV R3, UR5 ;  /* 0x0000000500037c02 */ /* 0x002fe20008000f00 */
[----:B------:R-:W-:Y:S05]  /*4730*/  BRA.U !UP0, `(.L_x_93) ;  /* 0xfffffffd08e87547 */ /* 0x000fea000b83ffff */
.L_x_92:
[-C--:B------:R-:W-:Y:S02]  /*4740*/  SHF.L.U32 R2, R2, R3.reuse, RZ ;  /* 0x0000000302027219 */ /* 0x080fe400000006ff */
[----:B------:R-:W-:Y:S01]  /*4750*/  SHF.L.U32 R0, R0, R3, RZ ;  /* 0x0000000300007219 */ /* 0x000fe200000006ff */
[----:B------:R-:W-:Y:S02]  /*4760*/  IMAD.SHL.U32 R3, R3, 0x20, RZ ;  /* 0x0000002003037824 */ /* 0x000fe400078e00ff */
[----:B------:R1:W-:Y:S04]  /*4770*/  ATOMS.OR RZ, [UR4+0x14], R2 ;  /* 0x00001402ffff798c */ /* 0x0003e8000b000004 */
[----:B------:R1:W-:Y:S04]  /*4780*/  ATOMS.OR RZ, [UR4+0x18], R0 ;  /* 0x00001800ffff798c */ /* 0x0003e8000b000004 */
[----:B------:R1:W-:Y:S01]  /*4790*/  STS [UR39+0x390], R3 ;  /* 0x00039003ff007988 */ /* 0x0003e20008000827 */
[----:B------:R-:W-:Y:S05]  /*47a0*/  BRA `(.L_x_91) ;  /* 0x0000000000107947 */ /* 0x000fea0003800000 */
.L_x_90:
[----:B------:R-:W-:Y:S02]  /*47b0*/  MOV R0, 0xffffffff ;  /* 0xffffffff00007802 */ /* 0x000fe40000000f00 */
[----:B---3--:R-:W-:-:S03]  /*47c0*/  MOV R2, 0x47f0 ;  /* 0x000047f000027802 */ /* 0x008fc60000000f00 */
[----:B------:R1:W-:Y:S04]  /*47d0*/  STS [UR39+0x390], R0 ;  /* 0x00039000ff007988 */ /* 0x0003e80008000827 */
[----:B-1---5:R-:W-:Y:S05]  /*47e0*/  CALL.REL.NOINC `($__internal_1_$__cuda_sm10x_tcgen05_guardrail_trap_phase_invalid_during_alloc) ;  /* 0x0000004000a47944 */ /* 0x022fea0003c00000 */
.L_x_91:
[----:B------:R-:W-:Y:S05]  /*47f0*/  WARPSYNC.ALL ;  /* 0x0000000000007948 */ /* 0x000fea0003800000 */
[----:B------:R-:W2:Y:S01]  /*4800*/  S2UR UR6, SR_CgaCtaId ;  /* 0x00000000000679c3 */ /* 0x000ea20000008800 */
[----:B------:R-:W-:Y:S01]  /*4810*/  UMOV UR4, 0x400 ;  /* 0x0000040000047882 */ /* 0x000fe20000000000 */
[----:B------:R-:W-:-:S06]  /*4820*/  NOP ;  /* 0x0000000000007918 */ /* 0x000fcc0000000000 */
[----:B------:R-:W-:Y:S06]  /*4830*/  BAR.ARV 0x6, 0xa0 ;  /* 0x0182800000007b1d */ /* 0x000fec0000002000 */
[----:B------:R-:W4:Y:S01]  /*4840*/  LDCU UR7, c[0x0][0x38c] ;  /* 0x00007180ff0777ac */ /* 0x000f220008000800 */
[----:B------:R-:W-:Y:S01]  /*4850*/  IMAD.MOV.U32 R11, RZ, RZ, 0x1 ;  /* 0x00000001ff0b7424 */ /* 0x000fe200078e00ff */
[----:B------:R-:W-:Y:S01]  /*4860*/  CS2R R8, SRZ ;  /* 0x0000000000087805 */ /* 0x000fe2000001ff00 */
[----:B------:R-:W-:Y:S01]  /*4870*/  IMAD.MOV.U32 R10, RZ, RZ, RZ ;  /* 0x000000ffff0a7224 */ /* 0x000fe200078e00ff */
[----:B------:R-:W-:Y:S01]  /*4880*/  UMOV UR18, URZ ;  /* 0x000000ff00127c82 */ /* 0x000fe20008000000 */
[----:B------:R-:W-:Y:S01]  /*4890*/  UMOV UR17, URZ ;  /* 0x000000ff00117c82 */ /* 0x000fe20008000000 */
[----:B------:R-:W-:Y:S01]  /*48a0*/  UMOV UR22, 0x0 ;  /* 0x0000000000167882 */ /* 0x000fe20000000000 */
[----:B------:R-:W-:Y:S01]  /*48b0*/  UMOV UR23, 0x40404a0 ;  /* 0x040404a000177882 */ /* 0x000fe20000000000 */
[----:B------:R-:W-:Y:S01]  /*48c0*/  UMOV UR20, 0x0 ;  /* 0x0000000000147882 */ /* 0x000fe20000000000 */
[----:B------:R-:W-:Y:S01]  /*48d0*/  UMOV UR21, 0x40404a0 ;  /* 0x040404a000157882 */ /* 0x000fe20000000000 */
[----:B--2---:R-:W-:Y:S01]  /*48e0*/  ULEA UR6, UR6, UR4, 0x18 ;  /* 0x0000000406067291 */ /* 0x004fe2000f8ec0ff */
[----:B------:R-:W2:Y:S03]  /*48f0*/  LDCU UR4, c[0x0][0x38c] ;  /* 0x00007180ff0477ac */ /* 0x000ea60008000800 */
[----:B------:R-:W-:-:S02]  /*4900*/  UIADD3 UR11, UPT, UPT, UR6, 0xc80, URZ ;  /* 0x00000c80060b7890 */ /* 0x000fc4000fffe0ff */
[----:B----4-:R-:W-:-:S03]  /*4910*/  UIADD3 UR7, UPT, UPT, UR7, 0x3f, URZ ;  /* 0x0000003f07077890 */ /* 0x010fc6000fffe0ff */
[----:B-1----:R-:W1:Y:S01]  /*4920*/  LDS R0, [UR6+0x390] ;  /* 0x00039006ff007984 */ /* 0x002e620008000800 */
[----:B------:R-:W-:Y:S02]  /*4930*/  UIADD3 UR12, UPT, UPT, UR6, 0x2cc80, URZ ;  /* 0x0002cc80060c7890 */ /* 0x000fe4000fffe0ff */
[----:B------:R-:W-:Y:S02]  /*4940*/  USHF.R.S32.HI UR5, URZ, 0x1f, UR7 ;  /* 0x0000001fff057899 */ /* 0x000fe40008011407 */
[----:B------:R-:W-:Y:S02]  /*4950*/  USHF.R.U32.HI UR11, URZ, 0x4, UR11 ;  /* 0x00000004ff0b7899 */ /* 0x000fe4000801160b */
[----:B------:R-:W-:Y:S02]  /*4960*/  ULEA.HI UR5, UR5, UR7, URZ, 0x6 ;  /* 0x0000000705057291 */ /* 0x000fe4000f8f30ff */
[----:B------:R-:W-:Y:S02]  /*4970*/  USHF.R.U32.HI UR12, URZ, 0x4, UR12 ;  /* 0x00000004ff0c7899 */ /* 0x000fe4000801160c */
[----:B------:R-:W-:-:S02]  /*4980*/  USHF.R.S32.HI UR5, URZ, 0x6, UR5 ;  /* 0x00000006ff057899 */ /* 0x000fc40008011405 */
[----:B------:R-:W-:Y:S02]  /*4990*/  ULOP3.LUT UR11, UR11, 0x3fff, URZ, 0xc0, !UPT ;  /* 0x00003fff0b0b7892 */ /* 0x000fe4000f8ec0ff */
[----:B------:R-:W-:Y:S02]  /*49a0*/  UISETP.LT.AND UP0, UPT, UR5, 0x1, UPT ;  /* 0x000000010500788c */ /* 0x000fe4000bf01270 */
[----:B------:R-:W-:Y:S02]  /*49b0*/  ULOP3.LUT UR12, UR12, 0x3fff, URZ, 0xc0, !UPT ;  /* 0x00003fff0c0c7892 */ /* 0x000fe4000f8ec0ff */
[----:B------:R-:W-:Y:S02]  /*49c0*/  USEL UR10, UR5, 0x1, !UP0 ;  /* 0x00000001050a7887 */ /* 0x000fe4000c000000 */
[----:B------:R-:W-:Y:S02]  /*49d0*/  ULOP3.LUT UR11, UR11, 0x10000, URZ, 0xfc, !UPT ;  /* 0x000100000b0b7892 */ /* 0x000fe4000f8efcff */
[----:B------:R-:W-:-:S02]  /*49e0*/  ULOP3.LUT UR12, UR12, 0x10000, URZ, 0xfc, !UPT ;  /* 0x000100000c0c7892 */ /* 0x000fc4000f8efcff */
[----:B------:R-:W-:Y:S02]  /*49f0*/  UIADD3 UR10, UPT, UPT, -UR10, URZ, URZ ;  /* 0x000000ff0a0a7290 */ /* 0x000fe4000fffe1ff */
[----:B--2---:R-:W-:Y:S01]  /*4a00*/  UISETP.GE.AND UP3, UPT, UR4, 0x1, UPT ;  /* 0x000000010400788c */ /* 0x004fe2000bf66270 */
[----:B-1----:R-:W-:-:S15]  /*4a10*/  R2UR UR19, R0 ;  /* 0x00000000001372ca */ /* 0x002fde00000e0000 */
.L_x_100:
[----:B------:R-:W-:Y:S02]  /*4a20*/  LEA R0, R10, UR6, 0x3 ;  /* 0x000000060a007c11 */ /* 0x000fe4000f8e18ff */
[----:B------:R-:W-:Y:S02]  /*4a30*/  SHF.L.U32 R5, R9, 0x1f, RZ ;  /* 0x0000001f09057819 */ /* 0x000fe400000006ff */
[----:B------:R-:W-:Y:S01]  /*4a40*/  PLOP3.LUT P0, PT, PT, PT, UP3, 0x80, 0x8 ;  /* 0x000000000008781c */ /* 0x000fe20003f0f038 */
[----:B------:R-:W-:Y:S01]  /*4a50*/  VIADD R3, R0, 0x2f0 ;  /* 0x000002f000037836 */ /* 0x000fe20000000000 */
[----:B-1----:R-:W1:Y:S02]  /*4a60*/  SYNCS.PHASECHK.TRANS64.TRYWAIT P1, [R0+URZ+0x2e0], R5 ;  /* 0x0002e005000075a7 */ /* 0x002e6400080211ff */
[----:B-1-3--:R-:W-:Y:S09]  /*4a70*/  @!P1 BRA `(.L_x_94) ;  /* 0x0000003800c89947 */ /* 0x00aff20003800000 */
.L_x_226:
[----:B------:R-:W-:Y:S01]  /*4a80*/  LEA R4, R10, UR6, 0x4 ;  /* 0x000000060a047c11 */ /* 0x000fe2000f8e20ff */
[----:B------:R-:W-:Y:S01]  /*4a90*/  @UP3 ULEA UR4, UR17, UR6, 0x3 ;  /* 0x0000000611043291 */ /* 0x000fe2000f8e18ff */
[----:B------:R-:W-:Y:S01]  /*4aa0*/  PLOP3.LUT P2, PT, PT, PT, PT, 0x80, 0x8 ;  /* 0x000000000008781c */ /* 0x000fe20003f4f070 */
[----:B------:R-:W-:Y:S01]  /*4ab0*/  ULEA UR8, UR18, UR6, 0x3 ;  /* 0x0000000612087291 */ /* 0x000fe2000f8e18ff */
[----:B------:R-:W-:Y:S02]  /*4ac0*/  PRMT R3, RZ, 0x654, R3 ;  /* 0x00000654ff037816 */ /* 0x000fe40000000003 */
[----:B-1----:R-:W1:Y:S01]  /*4ad0*/  LDS.128 R4, [R4+0x370] ;  /* 0x0003700004047984 */ /* 0x002e620000000c00 */
[----:B---3--:R-:W-:Y:S02]  /*4ae0*/  @P0 SHF.L.U32 R2, R8, 0x1f, RZ ;  /* 0x0000001f08020819 */ /* 0x008fe400000006ff */
[----:B------:R-:W-:Y:S01]  /*4af0*/  SHF.L.U32 R0, R11, 0x1f, RZ ;  /* 0x0000001f0b007819 */ /* 0x000fe200000006ff */
[----:B------:R-:W-:Y:S01]  /*4b00*/  @!PT LDS RZ, [RZ] ;  /* 0x00000000fffff984 */ /* 0x000fe20000000800 */
[----:B------:R-:W-:Y:S01]  /*4b10*/  @!PT LDS RZ, [RZ] ;  /* 0x00000000fffff984 */ /* 0x000fe20000000800 */
[----:B------:R-:W-:Y:S01]  /*4b20*/  @!PT LDS RZ, [RZ] ;  /* 0x00000000fffff984 */ /* 0x000fe20000000800 */
[----:B------:R-:W-:Y:S01]  /*4b30*/  @!PT LDS RZ, [RZ] ;  /* 0x00000000fffff984 */ /* 0x000fe20000000800 */
[----:B------:R2:W-:Y:S06]  /*4b40*/  MEMBAR.ALL.CTA ;  /* 0x0000000000007992 */ /* 0x0005ec0000008000 */
[----:B--2---:R-:W2:Y:S02]  /*4b50*/  FENCE.VIEW.ASYNC.S ;  /* 0x00000000000073c6 */ /* 0x004ea40000000000 */
[----:B--2---:R2:W-:Y:S01]  /*4b60*/  SYNCS.ARRIVE.TRANS64.RED.A1T0 RZ, [R3+URZ], RZ ;  /* 0x000000ff03ff79a7 */ /* 0x0045e200081004ff */
[----:B------:R2:W3:Y:S01]  /*4b70*/  @P0 SYNCS.PHASECHK.TRANS64.TRYWAIT P2, [UR4], R2 ;  /* 0x00000002ff0005a7 */ /* 0x0004e20008041104 */
[----:B------:R-:W-:Y:S01]  /*4b80*/  ULEA.HI UR4, UR18, UR18, URZ, 0x1 ;  /* 0x0000001212047291 */ /* 0x000fe2000f8f08ff */
[----:B-1----:R-:W-:-:S03]  /*4b90*/  LOP3.LUT P1, RZ, R6, 0x1, RZ, 0xc0, !PT ;  /* 0x0000000106ff7812 */ /* 0x002fc6000782c0ff */
[----:B------:R-:W-:Y:S02]  /*4ba0*/  USHF.L.U32 UR9, UR4, 0x3, URZ ;  /* 0x0000000304097899 */ /* 0x000fe400080006ff */
[----:B------:R-:W-:Y:S02]  /*4bb0*/  ULOP3.LUT UR4, UR4, 0xffe, URZ, 0xc0, !UPT ;  /* 0x00000ffe04047892 */ /* 0x000fe4000f8ec0ff */
[----:B------:R-:W-:Y:S02]  /*4bc0*/  ULOP3.LUT UR9, UR9, 0xfffffff0, URZ, 0xc0, !UPT ;  /* 0xfffffff009097892 */ /* 0x000fe4000f8ec0ff */
[----:B------:R-:W-:Y:S02]  /*4bd0*/  UIADD3 UR4, UPT, UPT, -UR4, UR18, URZ ;  /* 0x0000001204047290 */ /* 0x000fe4000fffe1ff */
[----:B------:R-:W-:Y:S01]  /*4be0*/  UIADD3 UR9, UPT, UPT, UR19, UR9, URZ ;  /* 0x0000000913097290 */ /* 0x000fe2000fffe0ff */
[----:B------:R-:W1:Y:S03]  /*4bf0*/  SYNCS.PHASECHK.TRANS64.TRYWAIT P0, [UR8+0x320], R0 ;  /* 0x00032000ff0075a7 */ /* 0x000e660008001108 */
[----:B------:R-:W-:Y:S01]  /*4c00*/  ULEA UR9, UR4, UR9, 0x14 ;  /* 0x0000000904097291 */ /* 0x000fe2000f8ea0ff */
[----:B-123--:R-:W-:Y:S11]  /*4c10*/  @!P0 BRA `(.L_x_95) ;  /* 0x0000003800748947 */ /* 0x00eff60003800000 */
.L_x_228:
[----:B------:R-:W-:Y:S01]  /*4c20*/  IADD3 R10, PT, PT, R10, 0x1, RZ ;  /* 0x000000010a0a7810 */ /* 0x000fe20007ffe0ff */
[----:B------:R-:W-:Y:S06]  /*4c30*/  BRA.U !UP3, `(.L_x_96) ;  /* 0x000000010b987547 */ /* 0x000fec000b800000 */
[----:B------:R-:W-:Y:S01]  /*4c40*/  UPLOP3.LUT UP4, UPT, UPT, UPT, UPT, 0x40, 0x4 ;  /* 0x000000000004789c */ /* 0x000fe20003f8e870 */
[----:B------:R-:W-:Y:S01]  /*4c50*/  UMOV UR16, UR10 ;  /* 0x0000000a00107c82 */ /* 0x000fe20008000000 */
[----:B------:R-:W-:Y:S01]  /*4c60*/  UMOV UR15, UR5 ;  /* 0x00000005000f7c82 */ /* 0x000fe20008000000 */
[----:B------:R-:W-:-:S08]  /*4c70*/  UMOV UR14, UR17 ;  /* 0x00000011000e7c82 */ /* 0x000fd00008000000 */
.L_x_99:
[----:B------:R-:W-:Y:S02]  /*4c80*/  UIADD3 UR16, UPT, UPT, UR16, 0x1, URZ ;  /* 0x0000000110107890 */ /* 0x000fe4000fffe0ff */
[----:B--2---:R-:W-:Y:S02]  /*4c90*/  ULEA UR7, UR14, UR6, 0x3 ;  /* 0x000000060e077291 */ /* 0x004fe4000f8e18ff */
[----:B------:R-:W-:Y:S01]  /*4ca0*/  UISETP.NE.AND UP0, UPT, UR16, URZ, UPT ;  /* 0x000000ff1000728c */ /* 0x000fe2000bf05270 */
[----:B---3--:R-:W-:Y:S10]  /*4cb0*/  @P2 BRA `(.L_x_97) ;  /* 0x00000000000c2947 */ /* 0x008ff40003800000 */
[----:B-1----:R-:W-:Y:S04]  /*4cc0*/  SHF.L.U32 R3, R8, 0x1f, RZ ;  /* 0x0000001f08037819 */ /* 0x002fe800000006ff */
[----:B------:R-:W1:Y:S02]  /*4cd0*/  SYNCS.PHASECHK.TRANS64.TRYWAIT P0, [UR7], R3 ;  /* 0x00000003ff0075a7 */ /* 0x000e640008001107 */
[----:B-1----:R-:W-:Y:S05]  /*4ce0*/  @!P0 BRA `(.L_x_98) ;  /* 0x0000003800588947 */ /* 0x002fea0003800000 */
.L_x_97:
[----:B------:R-:W-:Y:S01]  /*4cf0*/  UISETP.NE.AND UP1, UPT, UR15, 0x1, UPT ;  /* 0x000000010f00788c */ /* 0x000fe2000bf25270 */
[----:B------:R-:W-:Y:S01]  /*4d00*/  PLOP3.LUT P2, PT, PT, PT, PT, 0x80, 0x8 ;  /* 0x000000000008781c */ /* 0x000fe20003f4f070 */
[----:B------:R-:W-:Y:S02]  /*4d10*/  UIADD3 UR17, UPT, UPT, UR14, 0x1, URZ ;  /* 0x000000010e117890 */ /* 0x000fe4000fffe0ff */
[----:B------:R-:W-:Y:S02]  /*4d20*/  ULEA UR24, UR14, UR12, 0x6 ;  /* 0x0000000c0e187291 */ /* 0x000fe4000f8e30ff */
[----:B------:R-:W-:Y:S01]  /*4d30*/  UISETP.NE.AND UP2, UPT, UR17, 0x2c, UPT ;  /* 0x0000002c1100788c */ /* 0x000fe2000bf45270 */
[----:B------:R-:W-:Y:S01]  /*4d40*/  PLOP3.LUT P0, PT, PT, PT, UP1, 0x80, 0x8 ;  /* 0x000000000008781c */ /* 0x000fe20003f0f018 */
[----:B------:R-:W-:Y:S02]  /*4d50*/  ULEA UR26, UR14, UR11, 0x8 ;  /* 0x0000000b0e1a7291 */ /* 0x000fe4000f8e40ff */
[----:B------:R-:W-:Y:S02]  /*4d60*/  USEL UR13, URZ, 0x1, UP2 ;  /* 0x00000001ff0d7887 */ /* 0x000fe40009000000 */
[----:B------:R-:W-:Y:S02]  /*4d70*/  USEL UR17, UR17, URZ, UP2 ;  /* 0x000000ff11117287 */ /* 0x000fe40009000000 */
[----:B------:R-:W-:Y:S02]  /*4d80*/  UIADD3 UR30, UPT, UPT, UR24, 0x2, URZ ;  /* 0x00000002181e7890 */ /* 0x000fe4000fffe0ff */
[----:B------:R-:W-:Y:S01]  /*4d90*/  @UP1 ULEA UR4, UR17, UR6, 0x3 ;  /* 0x0000000611041291 */ /* 0x000fe2000f8e18ff */
[----:B------:R-:W-:Y:S01]  /*4da0*/  LOP3.LUT R8, R8, UR13, RZ, 0x3c, !PT ;  /* 0x0000000d08087c12 */ /* 0x000fe2000f8e3cff */
[----:B------:R-:W-:Y:S02]  /*4db0*/  UIADD3 UR28, UPT, UPT, UR26, 0x2, URZ ;  /* 0x000000021a1c7890 */ /* 0x000fe4000fffe0ff */
[----:B------:R-:W-:Y:S01]  /*4dc0*/  UIADD3 UR7, UPT, UPT, UR7, 0x160, URZ ;  /* 0x0000016007077890 */ /* 0x000fe2000fffe0ff */
[----:B-1----:R-:W-:Y:S01]  /*4dd0*/  @P0 SHF.L.U32 R0, R8, 0x1f, RZ ;  /* 0x0000001f08000819 */ /* 0x002fe200000006ff */
[----:B------:R-:W-:Y:S01]  /*4de0*/  UMOV UR25, 0x80004020 ;  /* 0x8000402000197882 */ /* 0x000fe20000000000 */
[----:B------:R-:W-:Y:S01]  /*4df0*/  UMOV UR27, 0x80004020 ;  /* 0x80004020001b7882 */ /* 0x000fe20000000000 */
[----:B------:R-:W-:Y:S01]  /*4e00*/  UMOV UR31, 0x80004020 ;  /* 0x80004020001f7882 */ /* 0x000fe20000000000 */
[----:B------:R2:W3:Y:S01]  /*4e10*/  @P0 SYNCS.PHASECHK.TRANS64.TRYWAIT P2, [UR4], R0 ;  /* 0x00000000ff0005a7 */ /* 0x0004e20008041104 */
[----:B------:R-:W-:Y:S01]  /*4e20*/  UIADD3 UR15, UPT, UPT, UR15, -0x1, URZ ;  /* 0xffffffff0f0f7890 */ /* 0x000fe2000fffe0ff */
[----:B------:R2:W-:Y:S01]  /*4e30*/  UTCIMMA gdesc[UR26], gdesc[UR24], tmem[UR9], tmem[UR22], idesc[UR23], UP4 ;  /* 0x00ff16181a0075ea */ /* 0x0005e2000a000109 */
[----:B------:R-:W-:Y:S01]  /*4e40*/  UPLOP3.LUT UP4, UPT, UPT, UPT, UPT, 0x80, 0x8 ;  /* 0x000000000008789c */ /* 0x000fe20003f8f070 */
[----:B------:R-:W-:Y:S01]  /*4e50*/  UMOV UR29, 0x80004020 ;  /* 0x80004020001d7882 */ /* 0x000fe20000000000 */
[----:B------:R-:W-:Y:S01]  /*4e60*/  UMOV UR14, UR17 ;  /* 0x00000011000e7c82 */ /* 0x000fe20008000000 */
[----:B------:R2:W-:Y:S01]  /*4e70*/  UTCIMMA gdesc[UR28], gdesc[UR30], tmem[UR9], tmem[UR20], idesc[UR21], UPT ;  /* 0x00ff141e1c0075ea */ /* 0x0005e2000b800109 */
[----:B------:R2:W-:Y:S01]  /*4e80*/  UTCBAR [UR7], URZ ;  /* 0x000000ff070073e9 */ /* 0x0005e200080000ff */
[----:B------:R-:W-:Y:S06]  /*4e90*/  BRA.U UP0, `(.L_x_99) ;  /* 0xfffffffd00787547 */ /* 0x000fec000b83ffff */
.L_x_96:
[----:B------:R-:W-:Y:S01]  /*4ea0*/  UIADD3 UR18, UPT, UPT, UR18, 0x1, URZ ;  /* 0x0000000112127890 */ /* 0x000fe2000fffe0ff */
[C---:B------:R-:W-:Y:S01]  /*4eb0*/  ISETP.NE.AND P0, PT, R10.reuse, 0x2, PT ;  /* 0x000000020a00780c */ /* 0x040fe20003f05270 */
[----:B------:R-:W-:Y:S02]  /*4ec0*/  UIADD3 UR8, UPT, UPT, UR8, 0x300, URZ ;  /* 0x0000030008087890 */ /* 0x000fe4000fffe0ff */
[----:B------:R-:W-:Y:S01]  /*4ed0*/  UISETP.NE.AND UP0, UPT, UR18, 0x4, UPT ;  /* 0x000000041200788c */ /* 0x000fe2000bf05270 */
[----:B-12---:R-:W-:Y:S02]  /*4ee0*/  SEL R0, RZ, 0x1, P0 ;  /* 0x00000001ff007807 */ /* 0x006fe40000000000 */
[----:B------:R-:W-:Y:S01]  /*4ef0*/  SEL R10, R10, RZ, P0 ;  /* 0x000000ff0a0a7207 */ /* 0x000fe20000000000 */
[----:B------:R-:W-:Y:S01]  /*4f00*/  USEL UR4, URZ, 0x1, UP0 ;  /* 0x00000001ff047887 */ /* 0x000fe20008000000 */
[----:B------:R-:W-:Y:S01]  /*4f10*/  LOP3.LUT R9, R9, R0, RZ, 0x3c, !PT ;  /* 0x0000000009097212 */ /* 0x000fe200078e3cff */
[----:B------:R-:W-:Y:S01]  /*4f20*/  USEL UR18, UR18, URZ, UP0 ;  /* 0x000000ff12127287 */ /* 0x000fe20008000000 */
[----:B------:R1:W-:Y:S03]  /*4f30*/  UTCBAR [UR8], URZ ;  /* 0x000000ff080073e9 */ /* 0x0003e600080000ff */
[----:B------:R-:W-:Y:S01]  /*4f40*/  LOP3.LUT R11, R11, UR4, RZ, 0x3c, !PT ;  /* 0x000000040b0b7c12 */ /* 0x000fe2000f8e3cff */
[----:B------:R-:W-:Y:S07]  /*4f50*/  @P1 BRA `(.L_x_100) ;  /* 0xfffffff800b01947 */ /* 0x000fee000383ffff */
[----:B------:R-:W2:Y:S01]  /*4f60*/  S2UR UR4, SR_CgaCtaId ;  /* 0x00000000000479c3 */ /* 0x000ea20000008800 */
[----:B------:R-:W-:Y:S01]  /*4f70*/  ELECT P0, URZ, PT ;  /* 0x0000000000ff782f */ /* 0x000fe20003800000 */
[----:B------:R-:W-:Y:S01]  /*4f80*/  IMAD.MOV.U32 R0, RZ, RZ, 0x1 ;  /* 0x00000001ff007424 */ /* 0x000fe200078e00ff */
[----:B------:R-:W-:Y:S01]  /*4f90*/  UIADD3 UR6, UPT, UPT, UR6, 0x320, URZ ;  /* 0x0000032006067890 */ /* 0x000fe2000fffe0ff */
[----:B------:R-:W-:Y:S01]  /*4fa0*/  SHF.L.U32 R3, R11, 0x1f, RZ ;  /* 0x0000001f0b037819 */ /* 0x000fe200000006ff */
[----:B------:R-:W-:-:S03]  /*4fb0*/  UMOV UR5, 0x40 ;  /* 0x0000004000057882 */ /* 0x000fc60000000000 */
[----:B------:R-:W-:Y:S01]  /*4fc0*/  UVIRTCOUNT.DEALLOC.SMPOOL 0x80 ;  /* 0x000000800000784c */ /* 0x000fe20000000000 */
[----:B--2---:R-:W-:Y:S02]  /*4fd0*/  ULEA UR4, UR4, UR5, 0x18 ;  /* 0x0000000504047291 */ /* 0x004fe4000f8ec0ff */
[----:B------:R-:W-:-:S07]  /*4fe0*/  ULEA UR5, UR18, UR6, 0x3 ;  /* 0x0000000612057291 */ /* 0x000fce000f8e18ff */
[----:B------:R2:W-:Y:S02]  /*4ff0*/  @P0 STS.U8 [UR4+0x1c], R0 ;  /* 0x00001c00ff000988 */ /* 0x0005e40008000004 */
[----:B------:R-:W4:Y:S02]  /*5000*/  SYNCS.PHASECHK.TRANS64.TRYWAIT P0, [UR5], R3 ;  /* 0x00000003ff0075a7 */ /* 0x000f240008001105 */
[----:B--2-4-:R-:W-:Y:S05]  /*5010*/  @!P0 BRA `(.L_x_101) ;  /* 0x0000003400a48947 */ /* 0x014fea0003800000 */
.L_x_231:
[----:B------:R-:W-:-:S04]  /*5020*/  UIADD3 UR7, UPT, UPT, UR18, 0x1, URZ ;  /* 0x0000000112077890 */ /* 0x000fc8000fffe0ff */
[----:B------:R-:W-:-:S04]  /*5030*/  UISETP.NE.AND UP0, UPT, UR7, 0x4, UPT ;  /* 0x000000040700788c */ /* 0x000fc8000bf05270 */
[----:B-1----:R-:W-:Y:S02]  /*5040*/  USEL UR8, URZ, 0x1, UP0 ;  /* 0x00000001ff087887 */ /* 0x002fe40008000000 */
[----:B------:R-:W-:-:S04]  /*5050*/  USEL UR7, UR7, URZ, UP0 ;  /* 0x000000ff07077287 */ /* 0x000fc80008000000 */
[----:B------:R-:W-:Y:S01]  /*5060*/  ULEA UR5, UR7, UR6, 0x3 ;  /* 0x0000000607057291 */ /* 0x000fe2000f8e18ff */
[----:B------:R-:W-:-:S04]  /*5070*/  LOP3.LUT R2, R11, UR8, RZ, 0x3c, !PT ;  /* 0x000000080b027c12 */ /* 0x000fc8000f8e3cff */
[----:B--2---:R-:W-:-:S04]  /*5080*/  SHF.L.U32 R3, R2, 0x1f, RZ ;  /* 0x0000001f02037819 */ /* 0x004fc800000006ff */
[----:B------:R-:W1:Y:S02]  /*5090*/  SYNCS.PHASECHK.TRANS64.TRYWAIT P0, [UR5], R3 ;  /* 0x00000003ff0075a7 */ /* 0x000e640008001105 */
[----:B-1----:R-:W-:Y:S05]  /*50a0*/  @!P0 BRA `(.L_x_102) ;  /* 0x0000003400988947 */ /* 0x002fea0003800000 */
.L_x_233:
        /* <DEDUP_REMOVED lines=9> */
.L_x_235:
[----:B------:R-:W-:-:S04]  /*5140*/  UIADD3 UR7, UPT, UPT, UR7, 0x1, URZ ;  /* 0x0000000107077890 */ /* 0x000fc8000fffe0ff */
[----:B------:R-:W-:-:S04]  /*5150*/  UISETP.NE.AND UP0, UPT, UR7, 0x4, UPT ;  /* 0x000000040700788c */ /* 0x000fc8000bf05270 */
[----:B------:R-:W-:Y:S02]  /*5160*/  USEL UR5, URZ, 0x1, UP0 ;  /* 0x00000001ff057887 */ /* 0x000fe40008000000 */
[----:B------:R-:W-:-:S04]  /*5170*/  USEL UR7, UR7, URZ, UP0 ;  /* 0x000000ff07077287 */ /* 0x000fc80008000000 */
[----:B------:R-:W-:Y:S01]  /*5180*/  ULEA UR7, UR7, UR6, 0x3 ;  /* 0x0000000607077291 */ /* 0x000fe2000f8e18ff */
[----:B-1----:R-:W-:-:S04]  /*5190*/  LOP3.LUT R3, R2, UR5, RZ, 0x3c, !PT ;  /* 0x0000000502037c12 */ /* 0x002fc8000f8e3cff */
[----:B------:R-:W-:-:S04]  /*51a0*/  SHF.L.U32 R3, R3, 0x1f, RZ ;  /* 0x0000001f03037819 */ /* 0x000fc800000006ff */
[----:B------:R-:W1:Y:S02]  /*51b0*/  SYNCS.PHASECHK.TRANS64.TRYWAIT P0, [UR7], R3 ;  /* 0x00000003ff0075a7 */ /* 0x000e640008001107 */
[----:B-1----:R-:W-:Y:S05]  /*51c0*/  @!P0 BRA `(.L_x_104) ;  /* 0x0000003400808947 */ /* 0x002fea0003800000 */
.L_x_237:
[----:B------:R-:W-:Y:S01]  /*51d0*/  NOP ;  /* 0x0000000000007918 */ /* 0x000fe20000000000 */
[----:B-1----:R-:W1:Y:S01]  /*51e0*/  LDS R0, [UR4+0x14] ;  /* 0x00001404ff007984 */ /* 0x002e620008000800 */
[----:B------:R-:W-:Y:S01]  /*51f0*/  ULOP3.LUT UR6, UR19, 0xffff, URZ, 0xc0, !UPT ;  /* 0x0000ffff13067892 */ /* 0x000fe2000f8ec0ff */
[----:B------:R-:W-:Y:S01]  /*5200*/  UMOV UR8, 0xffff ;  /* 0x0000ffff00087882 */ /* 0x000fe20000000000 */
[----:B------:R-:W-:Y:S02]  /*5210*/  UMOV UR5, 0x1 ;  /* 0x0000000100057882 */ /* 0x000fe40000000000 */
[----:B------:R-:W-:-:S04]  /*5220*/  USHF.R.U32.HI UR6, URZ, 0x5, UR6 ;  /* 0x00000005ff067899 */ /* 0x000fc80008011606 */
[----:B------:R-:W-:Y:S02]  /*5230*/  USHF.L.U32 UR8, UR8, UR6, URZ ;  /* 0x0000000608087299 */ /* 0x000fe400080006ff */
[----:B------:R-:W-:-:S04]  /*5240*/  USHF.L.U32 UR5, UR5, UR6, URZ ;  /* 0x0000000605057299 */ /* 0x000fc800080006ff */
[----:B-1----:R-:W-:-:S04]  /*5250*/  LOP3.LUT R0, R0, UR8, RZ, 0xc0, !PT ;  /* 0x0000000800007c12 */ /* 0x002fc8000f8ec0ff */
[----:B------:R-:W-:-:S13]  /*5260*/  ISETP.NE.AND P0, PT, R0, UR8, PT ;  /* 0x0000000800007c0c */ /* 0x000fda000bf05270 */
[----:B------:R-:W-:Y:S05]  /*5270*/  @P0 BRA `(.L_x_105) ;  /* 0x0000000000580947 */ /* 0x000fea0003800000 */
[----:B------:R-:W1:Y:S02]  /*5280*/  LDS R0, [UR4+0x18] ;  /* 0x00001804ff007984 */ /* 0x000e640008000800 */
[----:B-1----:R-:W-:-:S04]  /*5290*/  LOP3.LUT R0, R0, UR5, RZ, 0xc0, !PT ;  /* 0x0000000500007c12 */ /* 0x002fc8000f8ec0ff */
[----:B------:R-:W-:-:S13]  /*52a0*/  ISETP.NE.AND P0, PT, R0, UR5, PT ;  /* 0x0000000500007c0c */ /* 0x000fda000bf05270 */
[----:B------:R-:W-:Y:S05]  /*52b0*/  @P0 BRA `(.L_x_106) ;  /* 0x00000000003c0947 */ /* 0x000fea0003800000 */
[----:B------:R-:W1:Y:S01]  /*52c0*/  S2R R2, SR_LANEID ;  /* 0x0000000000027919 */ /* 0x000e620000000000 */
[----:B------:R-:W-:Y:S01]  /*52d0*/  ULOP3.LUT UR8, URZ, UR8, URZ, 0x33, !UPT ;  /* 0x00000008ff087292 */ /* 0x000fe2000f8e33ff */
[----:B------:R-:W-:Y:S01]  /*52e0*/  LOP3.LUT R4, RZ, UR5, RZ, 0x33, !PT ;  /* 0x00000005ff047c12 */ /* 0x000fe2000f8e33ff */
[----:B------:R-:W-:Y:S02]  /*52f0*/  VOTEU.ANY UR7, UPT, PT ;  /* 0x0000000000077886 */ /* 0x000fe400038e0100 */
[----:B------:R-:W-:Y:S01]  /*5300*/  UFLO.U32 UR7, UR7 ;  /* 0x00000007000772bd */ /* 0x000fe200080e0000 */
[----:B------:R-:W2:Y:S01]  /*5310*/  REDUX UR5, R4 ;  /* 0x00000000040573c4 */ /* 0x000ea20000000000 */
[----:B------:R-:W-:-:S06]  /*5320*/  IMAD.U32 R0, RZ, RZ, UR8 ;  /* 0x00000008ff007e24 */ /* 0x000fcc000f8e00ff */
[----:B------:R4:W-:Y:S01]  /*5330*/  UTCATOMSWS.AND URZ, UR8 ;  /* 0x0000000800ff79e3 */ /* 0x0009e20008000000 */
[----:B------:R-:W3:Y:S01]  /*5340*/  REDUX UR6, R0 ;  /* 0x00000000000673c4 */ /* 0x000ee20000000000 */
[----:B-1----:R-:W-:Y:S01]  /*5350*/  ISETP.EQ.U32.AND P0, PT, R2, UR7, PT ;  /* 0x0000000702007c0c */ /* 0x002fe2000bf02070 */
[----:B--2---:R-:W-:Y:S01]  /*5360*/  IMAD.U32 R2, RZ, RZ, UR5 ;  /* 0x00000005ff027e24 */ /* 0x004fe2000f8e00ff */
[----:B---3--:R-:W-:-:S11]  /*5370*/  MOV R3, UR6 ;  /* 0x0000000600037c02 */ /* 0x008fd60008000f00 */
[----:B------:R4:W-:Y:S04]  /*5380*/  @P0 ATOMS.AND RZ, [UR4+0x14], R3 ;  /* 0x00001403ffff098c */ /* 0x0009e8000a800004 */
[----:B------:R4:W-:Y:S01]  /*5390*/  @P0 ATOMS.AND RZ, [UR4+0x18], R2 ;  /* 0x00001802ffff098c */ /* 0x0009e2000a800004 */
[----:B------:R-:W-:Y:S05]  /*53a0*/  BRA `(.L_x_107) ;  /* 0x0000000000147947 */ /* 0x000fea0003800000 */
.L_x_106:
[----:B------:R-:W-:Y:S02]  /*53b0*/  MOV R2, 0x53d0 ;  /* 0x000053d000027802 */ /* 0x000fe40000000f00 */
[----:B---3-5:R-:W-:Y:S05]  /*53c0*/  CALL.REL.NOINC `($__internal_0_$__cuda_sm10x_tcgen05_guardrail_trap_col_being_dealloced_not_returned_by_alloc) ;  /* 0x0000003400a07944 */ /* 0x028fea0003c00000 */
[----:B------:R-:W-:Y:S05]  /*53d0*/  BRA `(.L_x_107) ;  /* 0x0000000000087947 */ /* 0x000fea0003800000 */
.L_x_105:
[----:B------:R-:W-:Y:S02]  /*53e0*/  MOV R2, 0x5400 ;  /* 0x0000540000027802 */ /* 0x000fe40000000f00 */
[----:B---3-5:R-:W-:Y:S05]  /*53f0*/  CALL.REL.NOINC `($__internal_2_$__cuda_sm10x_tcgen05_guardrail_trap_unallocated_columns_being_dealloced) ;  /* 0x0000003400ac7944 */ /* 0x028fea0003c00000 */
.L_x_107:
[----:B------:R-:W-:Y:S01]  /*5400*/  NOP ;  /* 0x0000000000007918 */ /* 0x000fe20000000000 */
[----:B----4-:R-:W-:Y:S05]  /*5410*/  EXIT ;  /* 0x000000000000794d */ /* 0x010fea0003800000 */
.L_x_89:
[----:B------:R-:W-:-:S09]  /*5420*/  UISETP.NE.OR UP2, UPT, UR8, 0x3, !UP2 ;  /* 0x000000030800788c */ /* 0x000fd2000d745670 */
[----:B------:R-:W-:Y:S05]  /*5430*/  BRA.U UP2, `(.L_x_108) ;  /* 0x0000000902cc7547 */ /* 0x000fea000b800000 */
[----:B------:R-:W1:Y:S01]  /*5440*/  LDCU.64 UR6, c[0x0][0x888] ;  /* 0x00011100ff0677ac */ /* 0x000e620008000a00 */
[----:B------:R-:W2:Y:S01]  /*5450*/  LDC R0, c[0x0][0xb30] ;  /* 0x0002cc00ff007b82 */ /* 0x000ea20000000800 */
[----:B------:R-:W-:Y:S02]  /*5460*/  HFMA2 R31, -RZ, RZ, 0, 0 ;  /* 0x00000000ff1f7431 */ /* 0x000fe400000001ff */
[----:B------:R-:W-:Y:S01]  /*5470*/  IMAD.MOV.U32 R33, RZ, RZ, 0x1 ;  /* 0x00000001ff217424 */ /* 0x000fe200078e00ff */
[----:B------:R-:W4:Y:S01]  /*5480*/  LDCU.64 UR4, c[0x0][0x890] ;  /* 0x00011200ff0477ac */ /* 0x000f220008000a00 */
[----:B------:R-:W-:Y:S01]  /*5490*/  IMAD.MOV.U32 R32, RZ, RZ, RZ ;  /* 0x000000ffff207224 */ /* 0x000fe200078e00ff */
[----:B-----5:R-:W-:Y:S01]  /*54a0*/  MOV R27, 0x400 ;  /* 0x00000400001b7802 */ /* 0x020fe20000000f00 */
[----:B------:R-:W-:Y:S01]  /*54b0*/  UMOV UR8, 0x400 ;  /* 0x0000040000087882 */ /* 0x000fe20000000000 */
[----:B------:R-:W3:Y:S01]  /*54c0*/  LDC R25, c[0x0][0x370] ;  /* 0x0000dc00ff197b82 */ /* 0x000ee20000000800 */
[----:B------:R-:W-:-:S07]  /*54d0*/  UPLOP3.LUT UP1, UPT, UPT, UPT, UPT, 0x40, 0x4 ;  /* 0x000000000004789c */ /* 0x000fce0003f2e870 */
[----:B------:R-:W3:Y:S01]  /*54e0*/  LDC R8, c[0x0][0xb0c] ;  /* 0x0002c300ff087b82 */ /* 0x000ee20000000800 */
[----:B-1----:R-:W-:Y:S02]  /*54f0*/  UISETP.NE.U32.AND UP2, UPT, UR6, URZ, UPT ;  /* 0x000000ff0600728c */ /* 0x002fe4000bf45070 */
[----:B------:R-:W-:Y:S02]  /*5500*/  ULEA UR6, UR39, UR8, 0x18 ;  /* 0x0000000827067291 */ /* 0x000fe4000f8ec0ff */
[----:B------:R-:W-:Y:S02]  /*5510*/  UISETP.NE.AND.EX UP2, UPT, UR7, URZ, UPT, UP2 ;  /* 0x000000ff0700728c */ /* 0x000fe4000bf45320 */
[----:B------:R-:W-:Y:S01]  /*5520*/  UIADD3 UR7, UPT, UPT, UR6, 0x2c0, URZ ;  /* 0x000002c006077890 */ /* 0x000fe2000fffe0ff */
[----:B------:R-:W1:Y:S01]  /*5530*/  LDC R24, c[0x0][0xb20] ;  /* 0x0002c800ff187b82 */ /* 0x000e620000000800 */
[----:B----4-:R-:W-:Y:S01]  /*5540*/  UISETP.NE.U32.AND UP3, UPT, UR4, URZ, UPT ;  /* 0x000000ff0400728c */ /* 0x010fe2000bf65070 */
[----:B--2---:R-:W-:Y:S01]  /*5550*/  ISETP.NE.AND P1, PT, R0, 0x1, PT ;  /* 0x000000010000780c */ /* 0x004fe20003f25270 */
[----:B------:R-:W-:-:S02]  /*5560*/  UPRMT UR39, UR39, 0x654, UR7 ;  /* 0x0000065427277896 */ /* 0x000fc40008000007 */
[----:B------:R-:W-:-:S03]  /*5570*/  UISETP.NE.AND.EX UP3, UPT, UR5, URZ, UPT, UP3 ;  /* 0x000000ff0500728c */ /* 0x000fc6000bf65330 */
[----:B------:R-:W2:Y:S08]  /*5580*/  LDC.64 R34, c[0x0][0x348] ;  /* 0x0000d200ff227b82 */ /* 0x000eb00000000a00 */
[----:B------:R-:W4:Y:S08]  /*5590*/  LDC.64 R18, c[0x0][0xb10] ;  /* 0x0002c400ff127b82 */ /* 0x000f300000000a00 */
[----:B------:R-:W1:Y:S08]  /*55a0*/  LDC.64 R6, c[0x0][0xb18] ;  /* 0x0002c600ff067b82 */ /* 0x000e700000000a00 */
[----:B------:R-:W1:Y:S08]  /*55b0*/  LDC.64 R4, c[0x0][0xb28] ;  /* 0x0002ca00ff047b82 */ /* 0x000e700000000a00 */
[----:B---3--:R-:W1:Y:S02]  /*55c0*/  LDC R26, c[0x0][0x374] ;  /* 0x0000dd00ff1a7b82 */ /* 0x008e640000000800 */
.L_x_116:
[C---:B------:R-:W-:Y:S02]  /*55d0*/  LEA R0, R32.reuse, UR6, 0x3 ;  /* 0x0000000620007c11 */ /* 0x040fe4000f8e18ff */
[----:B------:R-:W-:Y:S02]  /*55e0*/  SHF.L.U32 R3, R31, 0x1f, RZ ;  /* 0x0000001f1f037819 */ /* 0x000fe400000006ff */
[----:B------:R-:W-:Y:S02]  /*55f0*/  LEA R20, R32, UR6, 0x4 ;  /* 0x0000000620147c11 */ /* 0x000fe4000f8e20ff */
[----:B---3--:R-:W3:Y:S02]  /*5600*/  SYNCS.PHASECHK.TRANS64.TRYWAIT P0, [R0+URZ+0x2e0], R3 ;  /* 0x0002e003000075a7 */ /* 0x008ee400080011ff */
[----:B---3--:R-:W-:Y:S05]  /*5610*/  @!P0 BRA `(.L_x_109) ;  /* 0x0000003000848947 */ /* 0x008fea0003800000 */
.L_x_238:
[----:B------:R-:W-:Y:S01]  /*5620*/  ISETP.GE.AND P0, PT, R2, 0x1, PT ;  /* 0x000000010200780c */ /* 0x000fe20003f06270 */
[----:B------:R-:W5:Y:S01]  /*5630*/  LDS.128 R20, [R20+0x370] ;  /* 0x0003700014147984 */ /* 0x000f620000000c00 */
[----:B------:R-:W-:Y:S01]  /*5640*/  ISETP.NE.U32.AND P4, PT, RZ, UR4, PT ;  /* 0x00000004ff007c0c */ /* 0x000fe2000bf85070 */
[----:B---3--:R-:W-:Y:S01]  /*5650*/  VIADD R0, R0, 0x2f0 ;  /* 0x000002f000007836 */ /* 0x008fe20000000000 */
[----:B------:R-:W-:Y:S02]  /*5660*/  SHF.L.U32 R28, R33, 0x1f, RZ ;  /* 0x0000001f211c7819 */ /* 0x000fe400000006ff */
[----:B------:R-:W-:Y:S02]  /*5670*/  ISETP.NE.AND.EX P4, PT, RZ, UR5, PT, P4 ;  /* 0x00000005ff007c0c */ /* 0x000fe4000bf85340 */
[----:B------:R-:W-:Y:S01]  /*5680*/  PRMT R0, RZ, 0x654, R0 ;  /* 0x00000654ff007816 */ /* 0x000fe20000000000 */
[----:B------:R-:W-:Y:S01]  /*5690*/  @!PT LDS RZ, [RZ] ;  /* 0x00000000fffff984 */ /* 0x000fe20000000800 */
[----:B------:R-:W-:Y:S01]  /*56a0*/  @!PT LDS RZ, [RZ] ;  /* 0x00000000fffff984 */ /* 0x000fe20000000800 */
[----:B------:R-:W-:Y:S01]  /*56b0*/  @!PT LDS RZ, [RZ] ;  /* 0x00000000fffff984 */ /* 0x000fe20000000800 */
[----:B------:R-:W-:Y:S01]  /*56c0*/  @!PT LDS RZ, [RZ] ;  /* 0x00000000fffff984 */ /* 0x000fe20000000800 */
[----:B------:R3:W-:Y:S06]  /*56d0*/  MEMBAR.ALL.CTA ;  /* 0x0000000000007992 */ /* 0x0007ec0000008000 */
[----:B---3--:R-:W3:Y:S02]  /*56e0*/  FENCE.VIEW.ASYNC.S ;  /* 0x00000000000073c6 */ /* 0x008ee40000000000 */
[----:B---3--:R3:W-:Y:S01]  /*56f0*/  SYNCS.ARRIVE.TRANS64.RED.A1T0 RZ, [R0+URZ], RZ ;  /* 0x000000ff00ff79a7 */ /* 0x0087e200081004ff */
[----:B-----5:R-:W-:Y:S11]  /*5700*/  LOP3.LUT P3, RZ, R22, 0x1, RZ, 0xc0, !PT ;  /* 0x0000000116ff7812 */ /* 0x020ff6000786c0ff */
[----:B------:R-:W-:Y:S02]  /*5710*/  @!UPT UIADD3 URZ, UPT, UPT, URZ, URZ, URZ ;  /* 0x000000fffffff290 */ /* 0x000fe4000fffe0ff */
[----:B------:R-:W-:Y:S02]  /*5720*/  @P3 MOV R13, R20 ;  /* 0x00000014000d3202 */ /* 0x000fe40000000f00 */
[----:B------:R-:W-:Y:S01]  /*5730*/  @P3 LOP3.LUT R10, R21, 0xffff, RZ, 0xc0, !PT ;  /* 0x0000ffff150a3812 */ /* 0x000fe200078ec0ff */
[----:B---3--:R-:W-:Y:S06]  /*5740*/  @!P0 BRA `(.L_x_110) ;  /* 0x0000000000a48947 */ /* 0x008fec0003800000 */
[----:B-1----:R-:W-:Y:S01]  /*5750*/  IMAD.HI.U32 R37, R26, R7, RZ ;  /* 0x000000071a257227 */ /* 0x002fe200078e00ff */
[----:B------:R-:W-:Y:S02]  /*5760*/  ISETP.NE.AND P0, PT, R6, 0x1, PT ;  /* 0x000000010600780c */ /* 0x000fe40003f05270 */
[----:B------:R-:W-:Y:S01]  /*5770*/  ISETP.NE.AND P2, PT, R2, 0x1, PT ;  /* 0x000000010200780c */ /* 0x000fe20003f45270 */
[----:B----4-:R-:W-:Y:S01]  /*5780*/  IMAD.HI.U32 R36, R25, R18, RZ ;  /* 0x0000001219247227 */ /* 0x010fe200078e00ff */
[----:B------:R-:W-:Y:S02]  /*5790*/  SHF.R.U32.HI R37, RZ, R24, R37 ;  /* 0x00000018ff257219 */ /* 0x000fe40000011625 */
[----:B------:R-:W-:Y:S01]  /*57a0*/  ISETP.NE.AND P5, PT, R8, 0x1, PT ;  /* 0x000000010800780c */ /* 0x000fe20003fa5270 */
[----:B------:R-:W-:Y:S01]  /*57b0*/  IMAD.HI.U32 R42, R13, R18, RZ ;  /* 0x000000120d2a7227 */ /* 0x000fe200078e00ff */
[----:B------:R-:W-:Y:S02]  /*57c0*/  SHF.R.U32.HI R36, RZ, R19, R36 ;  /* 0x00000013ff247219 */ /* 0x000fe40000011624 */
[----:B------:R-:W-:Y:S01]  /*57d0*/  SEL R3, R26, R37, !P0 ;  /* 0x000000251a037207 */ /* 0x000fe20004000000 */
[C---:B------:R-:W-:Y:S01]  /*57e0*/  IMAD.HI.U32 R37, R10.reuse, R7, RZ ;  /* 0x000000070a257227 */ /* 0x040fe200078e00ff */
[----:B------:R-:W-:Y:S02]  /*57f0*/  SEL R11, R25, R36, !P5 ;  /* 0x00000024190b7207 */ /* 0x000fe40006800000 */
[----:B------:R-:W-:Y:S01]  /*5800*/  SHF.R.U32.HI R42, RZ, R19, R42 ;  /* 0x00000013ff2a7219 */ /* 0x000fe2000001162a */
[----:B------:R-:W-:Y:S01]  /*5810*/  IMAD.HI.U32 R44, R3, R4, RZ ;  /* 0x00000004032c7227 */ /* 0x000fe200078e00ff */
[----:B------:R-:W-:Y:S03]  /*5820*/  SHF.R.U32.HI R37, RZ, R24, R37 ;  /* 0x00000018ff257219 */ /* 0x000fe60000011625 */
[----:B------:R-:W-:Y:S01]  /*5830*/  IMAD.HI.U32 R36, R11, R4, RZ ;  /* 0x000000040b247227 */ /* 0x000fe200078e00ff */
[----:B------:R-:W-:Y:S02]  /*5840*/  @P2 SHF.R.U32.HI R3, RZ, R5, R44 ;  /* 0x00000005ff032219 */ /* 0x000fe4000001162c */
[----:B------:R-:W-:Y:S02]  /*5850*/  SEL R9, R10, R37, !P0 ;  /* 0x000000250a097207 */ /* 0x000fe40004000000 */
[----:B------:R-:W-:Y:S01]  /*5860*/  @P2 SHF.R.U32.HI R11, RZ, R5, R36 ;  /* 0x00000005ff0b2219 */ /* 0x000fe20000011624 */
[C---:B------:R-:W-:Y:S01]  /*5870*/  IMAD R12, R2.reuse, R3, RZ ;  /* 0x00000003020c7224 */ /* 0x040fe200078e02ff */
[----:B------:R-:W-:Y:S01]  /*5880*/  SEL R3, R13, R42, !P5 ;  /* 0x0000002a0d037207 */ /* 0x000fe20006800000 */
[C---:B------:R-:W-:Y:S03]  /*5890*/  IMAD.HI.U32 R16, R9.reuse, R4, RZ ;  /* 0x0000000409107227 */ /* 0x040fe600078e00ff */
[----:B------:R-:W-:Y:S01]  /*58a0*/  ISETP.GE.AND P0, PT, R9, R12, PT ;  /* 0x0000000c0900720c */ /* 0x000fe20003f06270 */
[C---:B------:R-:W-:Y:S01]  /*58b0*/  IMAD R14, R2.reuse, R11, RZ ;  /* 0x0000000b020e7224 */ /* 0x040fe200078e02ff */
[----:B------:R-:W-:Y:S04]  /*58c0*/  SHF.R.U32.HI R16, RZ, R5, R16 ;  /* 0x00000005ff107219 */ /* 0x000fe80000011610 */
[----:B------:R-:W-:Y:S02]  /*58d0*/  ISETP.GE.OR P0, PT, R3, R14, P0 ;  /* 0x0000000e0300720c */ /* 0x000fe40000706670 */
[----:B------:R-:W-:Y:S05]  /*58e0*/  SEL R17, R9, R16, !P2 ;  /* 0x0000001009117207 */ /* 0x000fea0005000000 */
[----:B------:R-:W-:Y:S04]  /*58f0*/  IMAD.MOV R15, RZ, RZ, -R17 ;  /* 0x000000ffff0f7224 */ /* 0x000fe800078e0a11 */
[----:B------:R-:W-:Y:S02]  /*5900*/  IMAD R15, R2, R15, R9 ;  /* 0x0000000f020f7224 */ /* 0x000fe400078e0209 */
[C---:B------:R-:W-:Y:S05]  /*5910*/  @!P0 IMAD.HI.U32 R12, R3.reuse, R4, RZ ;  /* 0x00000004030c8227 */ /* 0x040fea00078e00ff */
[----:B------:R-:W-:Y:S04]  /*5920*/  @!P0 SHF.R.U32.HI R12, RZ, R5, R12 ;  /* 0x00000005ff0c8219 */ /* 0x000fe8000001160c */
[----:B------:R-:W-:Y:S01]  /*5930*/  @!P0 SEL R0, R3, R12, !P2 ;  /* 0x0000000c03008207 */ /* 0x000fe20005000000 */
[----:B------:R-:W-:Y:S03]  /*5940*/  IMAD.MOV R12, RZ, RZ, -R3 ;  /* 0x000000ffff0c7224 */ /* 0x000fe600078e0a03 */
[----:B------:R-:W-:Y:S01]  /*5950*/  @!P0 IADD3 R16, PT, PT, R17, -R0, RZ ;  /* 0x8000000011108210 */ /* 0x000fe20007ffe0ff */
[----:B------:R-:W-:Y:S01]  /*5960*/  @!P0 IMAD R0, R11, R15, R0 ;  /* 0x0000000f0b008224 */ /* 0x000fe200078e0200 */
[----:B------:R-:W-:Y:S01]  /*5970*/  IADD3 R11, PT, PT, -R9, RZ, RZ ;  /* 0x000000ff090b7210 */ /* 0x000fe20007ffe1ff */
[----:B------:R-:W-:Y:S02]  /*5980*/  IMAD R13, R8, R12, R13 ;  /* 0x0000000c080d7224 */ /* 0x000fe400078e020d */
[----:B------:R-:W-:Y:S02]  /*5990*/  @!P0 IMAD R9, R16, R2, R3 ;  /* 0x0000000210098224 */ /* 0x000fe400078e0203 */
[----:B------:R-:W-:Y:S02]  /*59a0*/  @!P0 IMAD.MOV.U32 R3, RZ, RZ, R0 ;  /* 0x000000ffff038224 */ /* 0x000fe400078e0000 */
[----:B------:R-:W-:Y:S02]  /*59b0*/  IMAD R10, R6, R11, R10 ;  /* 0x0000000b060a7224 */ /* 0x000fe400078e020a */
[----:B------:R-:W-:Y:S02]  /*59c0*/  IMAD R13, R3, R8, R13 ;  /* 0x00000008030d7224 */ /* 0x000fe400078e020d */
[----:B------:R-:W-:Y:S02]  /*59d0*/  IMAD R10, R9, R6, R10 ;  /* 0x00000006090a7224 */ /* 0x000fe400078e020a */
.L_x_110:
[----:B------:R-:W-:Y:S05]  /*59e0*/  BRA.U UP1, `(.L_x_111) ;  /* 0x0000000101107547 */ /* 0x000fea000b800000 */
[----:B------:R-:W-:Y:S04]  /*59f0*/  MOV R0, UR13 ;  /* 0x0000000d00007c02 */ /* 0x000fe80008000f00 */
[----:B------:R-:W-:Y:S04]  /*5a00*/  SHF.L.U32 R3, R0, 0x1f, RZ ;  /* 0x0000001f00037819 */ /* 0x000fe800000006ff */
[----:B------:R-:W3:Y:S02]  /*5a10*/  SYNCS.PHASECHK.TRANS64.TRYWAIT P0, [UR6+0x2d8], R3 ;  /* 0x0002d803ff0075a7 */ /* 0x000ee40008001106 */
[----:B---3--:R-:W-:Y:S05]  /*5a20*/  @!P0 BRA `(.L_x_112) ;  /* 0x0000002c00948947 */ /* 0x008fea0003800000 */
.L_x_111:
[----:B------:R-:W-:Y:S05]  /*5a30*/  BRA.U !UP3, `(.L_x_113) ;  /* 0x000000010b347547 */ /* 0x000fea000b800000 */
[----:B------:R-:W-:Y:S01]  /*5a40*/  UPLOP3.LUT UP0, UPT, UPT, UPT, UP2, 0x80, 0x8 ;  /* 0x000000000008789c */ /* 0x000fe20003f0f020 */
[----:B------:R-:W-:Y:S05]  /*5a50*/  HFMA2 R40, -RZ, RZ, 0, 5.9604644775390625e-08 ;  /* 0x00000001ff287431 */ /* 0x000fea00000001ff */
[----:B------:R-:W-:Y:S05]  /*5a60*/  PLOP3.LUT P0, PT, PT, PT, UP0, 0x80, 0x8 ;  /* 0x000000000008781c */ /* 0x000fea0003f0f008 */
[----:B------:R-:W5:Y:S01]  /*5a70*/  @UP0 LDCU.64 UR8, c[0x0][0x888] ;  /* 0x00011100ff0807ac */ /* 0x000f620008000a00 */
[----:B------:R-:W-:Y:S04]  /*5a80*/  @UP0 UIMAD UR7, UR36, UR4, URZ ;  /* 0x00000004240702a4 */ /* 0x000fe8000f8e02ff */
[----:B-----5:R-:W-:Y:S06]  /*5a90*/  @UP0 UIMAD.WIDE UR8, UR7, 0x4, UR8 ;  /* 0x00000004070808a5 */ /* 0x020fec000f8e0208 */
[----:B------:R-:W-:Y:S02]  /*5aa0*/  IMAD.U32 R14, RZ, RZ, UR8 ;  /* 0x00000008ff0e7e24 */ /* 0x000fe4000f8e00ff */
[----:B------:R-:W-:Y:S05]  /*5ab0*/  IMAD.U32 R15, RZ, RZ, UR9 ;  /* 0x00000009ff0f7e24 */ /* 0x000fea000f8e00ff */
[----:B---3--:R-:W3:Y:S02]  /*5ac0*/  @P0 LDG.E R0, desc[UR44][R14.64] ;  /* 0x0000002c0e000981 */ /* 0x008ee4000c1e1900 */
[----:B---3--:R-:W-:Y:S01]  /*5ad0*/  @P0 R2UR UR38, R0 ;  /* 0x00000000002602ca */ /* 0x008fe200000e0000 */
[----:B------:R-:W-:Y:S05]  /*5ae0*/  IMAD.MOV.U32 R0, RZ, RZ, 0x1 ;  /* 0x00000001ff007424 */ /* 0x000fea00078e00ff */
[----:B------:R-:W-:Y:S08]  /*5af0*/  @!P0 PRMT R40, R0, 0x7610, R40 ;  /* 0x0000761000288816 */ /* 0x000ff00000000028 */
[----:B------:R-:W3:Y:S02]  /*5b00*/  @!UP0 LDCU UR38, c[0x0][0x880] ;  /* 0x00011000ff2687ac */ /* 0x000ee40008000800 */
.L_x_113:
[----:B---3--:R-:W-:Y:S01]  /*5b10*/  @!P4 ISETP.EQ.AND P5, PT, RZ, UR38, PT ;  /* 0x00000026ff00cc0c */ /* 0x008fe2000bfa2270 */
[----:B------:R-:W-:Y:S01]  /*5b20*/  @!UPT UIADD3 URZ, UPT, UPT, URZ, URZ, URZ ;  /* 0x000000fffffff290 */ /* 0x000fe2000fffe0ff */
[----:B------:R-:W-:Y:S11]  /*5b30*/  @!P4 BRA `(.L_x_114) ;  /* 0x000000000014c947 */ /* 0x000ff60003800000 */
[----:B------:R-:W-:Y:S02]  /*5b40*/  LOP3.LUT P0, RZ, R40, 0xff, RZ, 0xc0, !PT ;  /* 0x000000ff28ff7812 */ /* 0x000fe4000780c0ff */
[----:B------:R-:W-:Y:S04]  /*5b50*/  PLOP3.LUT P5, PT, PT, PT, UP0, 0x80, 0x8 ;  /* 0x000000000008781c */ /* 0x000fe80003faf008 */
[----:B------:R-:W-:Y:S07]  /*5b60*/  PLOP3.LUT P5, PT, P5, PT, PT, 0x8, 0x80 ;  /* 0x000000000080781c */ /* 0x000fee0002fae170 */
[----:B------:R-:W-:Y:S11]  /*5b70*/  @P0 ISETP.EQ.AND P5, PT, RZ, UR38, PT ;  /* 0x00000026ff000c0c */ /* 0x000ff6000bfa2270 */
[----:B------:R-:W-:Y:S02]  /*5b80*/  @!UPT UIADD3 URZ, UPT, UPT, URZ, URZ, URZ ;  /* 0x000000fffffff290 */ /* 0x000fe4000fffe0ff */
.L_x_114:
[----:B------:R-:W3:Y:S01]  /*5b90*/  SYNCS.PHASECHK.TRANS64.TRYWAIT P4, [UR6+0x2c8], R28 ;  /* 0x0002c81cff0075a7 */ /* 0x000ee20008081106 */
[----:B------:R-:W-:Y:S01]  /*5ba0*/  @P3 SHF.R.U32.HI R30, RZ, 0x10, R21 ;  /* 0x00000010ff1e3819 */ /* 0x000fe20000011615 */
[----:B------:R-:W-:Y:S01]  /*5bb0*/  VIADD R32, R32, 0x1 ;  /* 0x0000000120207836 */ /* 0x000fe20000000000 */
[----:B------:R-:W5:Y:S08]  /*5bc0*/  LDC.64 R16, c[0x0][0xb10] ;  /* 0x0002c400ff107b82 */ /* 0x000f700000000a00 */
[----:B------:R-:W1:Y:S08]  /*5bd0*/  LDC.64 R14, c[0x0][0xb18] ;  /* 0x0002c600ff0e7b82 */ /* 0x000e700000000a00 */
[----:B------:R-:W2:Y:S08]  /*5be0*/  @!P1 LDC R0, c[0x0][0xb20] ;  /* 0x0002c800ff009b82 */ /* 0x000eb00000000800 */
[----:B------:R-:W4:Y:S01]  /*5bf0*/  @!P1 LDC R3, c[0x0][0xb0c] ;  /* 0x0002c300ff039b82 */ /* 0x000f220000000800 */
[----:B-----5:R-:W-:Y:S05]  /*5c00*/  @!P1 IMAD.HI.U32 R12, R13, R16, RZ ;  /* 0x000000100d0c9227 */ /* 0x020fea00078e00ff */
[----:B------:R-:W-:Y:S01]  /*5c10*/  @!P1 SHF.R.U32.HI R12, RZ, R17, R12 ;  /* 0x00000011ff0c9219 */ /* 0x000fe2000001160c */
[----:B-1----:R-:W-:Y:S01]  /*5c20*/  @!P1 IMAD.HI.U32 R9, R10, R15, RZ ;  /* 0x0000000f0a099227 */ /* 0x002fe200078e00ff */
[----:B------:R-:W-:Y:S04]  /*5c30*/  @!P1 ISETP.NE.AND P0, PT, R14, 0x1, PT ;  /* 0x000000010e00980c */ /* 0x000fe80003f05270 */
[----:B--2---:R-:W-:Y:S02]  /*5c40*/  @!P1 SHF.R.U32.HI R9, RZ, R0, R9 ;  /* 0x00000000ff099219 */ /* 0x004fe40000011609 */
[----:B----4-:R-:W-:Y:S02]  /*5c50*/  @!P1 ISETP.NE.AND P2, PT, R3, 0x1, PT ;  /* 0x000000010300980c */ /* 0x010fe40003f45270 */
[----:B------:R-:W-:Y:S02]  /*5c60*/  @!P1 SEL R9, R10, R9, !P0 ;  /* 0x000000090a099207 */ /* 0x000fe40004000000 */
[----:B------:R-:W-:Y:S02]  /*5c70*/  ELECT P0, URZ, PT ;  /* 0x0000000000ff782f */ /* 0x000fe40003800000 */
[----:B------:R-:W-:Y:S05]  /*5c80*/  @!P1 SEL R12, R13, R12, !P2 ;  /* 0x0000000c0d0c9207 */ /* 0x000fea0005000000 */
[----:B------:R-:W-:Y:S02]  /*5c90*/  @!P1 IMAD.IADD R0, R9, 0x1, -R12 ;  /* 0x0000000109009824 */ /* 0x000fe400078e0a0c */
[----:B------:R-:W-:Y:S02]  /*5ca0*/  @!P1 IMAD.IADD R9, R12, 0x1, -R9 ;  /* 0x000000010c099824 */ /* 0x000fe400078e0a09 */
[----:B------:R-:W-:Y:S02]  /*5cb0*/  @!P1 IMAD R13, R0, R3, R13 ;  /* 0x00000003000d9224 */ /* 0x000fe400078e020d */
[----:B------:R-:W-:Y:S01]  /*5cc0*/  @!P1 IMAD R10, R9, R14, R10 ;  /* 0x0000000e090a9224 */ /* 0x000fe200078e020a */
[----:B---3--:R-:W-:Y:S06]  /*5cd0*/  @!P4 BRA `(.L_x_115) ;  /* 0x0000002c0000c947 */ /* 0x008fec0003800000 */
.L_x_241:
[----:B------:R-:W-:Y:S01]  /*5ce0*/  PLOP3.LUT P5, PT, P5, P0, PT, 0xf2, 0x2f ;  /* 0x00000000002f781c */ /* 0x000fe20002fa1e72 */
[----:B------:R-:W-:Y:S01]  /*5cf0*/  UMOV UR14, 0x0 ;  /* 0x00000000000e7882 */ /* 0x000fe20000000000 */
[----:B------:R-:W-:Y:S01]  /*5d00*/  LOP3.LUT R33, R33, 0x1, RZ, 0x3c, !PT ;  /* 0x0000000121217812 */ /* 0x000fe200078e3cff */
[----:B------:R-:W-:Y:S01]  /*5d10*/  UMOV UR15, 0x10000000 ;  /* 0x10000000000f7882 */ /* 0x000fe20000000000 */
[----:B------:R-:W-:Y:S01]  /*5d20*/  UMOV UR12, UR36 ;  /* 0x00000024000c7c82 */ /* 0x000fe20008000000 */
[----:B------:R-:W-:Y:S08]  /*5d30*/  @P3 R2UR UR36, R30 ;  /* 0x000000001e2432ca */ /* 0x000ff000000e0000 */
[----:B-1----:R-:W-:Y:S01]  /*5d40*/  @!P5 IADD3 R3, P0, PT, R34, 0x580, RZ ;  /* 0x000005802203d810 */ /* 0x002fe20007f1e0ff */
[----:B------:R-:W-:Y:S01]  /*5d50*/  @!P5 IMAD.SHL.U32 R39, R39, 0x10, RZ ;  /* 0x000000102727d824 */ /* 0x000fe200078e00ff */
[----:B------:R-:W-:Y:S01]  /*5d60*/  VOTEU.ALL UP1, P5 ;  /* 0x0000000000ff7886 */ /* 0x000fe20002820000 */
[----:B------:R-:W-:Y:S01]  /*5d70*/  @!P5 IMAD.SHL.U32 R41, R41, 0x40, RZ ;  /* 0x000000402929d824 */ /* 0x000fe200078e00ff */
[----:B------:R-:W-:Y:S01]  /*5d80*/  @!P5 R2UR UR8, R3 ;  /* 0x000000000308d2ca */ /* 0x000fe200000e0000 */
[----:B------:R-:W-:Y:S01]  /*5d90*/  @!P5 IMAD.X R0, RZ, RZ, R35, P0 ;  /* 0x000000ffff00d224 */ /* 0x000fe200000e0623 */
[----:B------:R-:W-:Y:S01]  /*5da0*/  @!P5 R2UR UR10, R39 ;  /* 0x00000000270ad2ca */ /* 0x000fe200000e0000 */
[----:B------:R-:W-:Y:S01]  /*5db0*/  @!UP1 UIADD3 UR9, UPT, UPT, UR6, 0x2c0, URZ ;  /* 0x000002c006099890 */ /* 0x000fe2000fffe0ff */
[----:B------:R-:W-:Y:S01]  /*5dc0*/  @!P5 R2UR UR11, R41 ;  /* 0x00000000290bd2ca */ /* 0x000fe200000e0000 */
[----:B------:R-:W-:Y:S01]  /*5dd0*/  IMAD.IADD R39, R10, 0x1, R29 ;  /* 0x000000010a277824 */ /* 0x000fe200078e021d */
[----:B------:R-:W-:Y:S01]  /*5de0*/  @!P5 R2UR UR7, R0 ;  /* 0x000000000007d2ca */ /* 0x000fe200000e0000 */
[----:B------:R-:W-:Y:S01]  /*5df0*/  IMAD.IADD R41, R13, 0x1, R38 ;  /* 0x000000010d297824 */ /* 0x000fe200078e0226 */
[C---:B------:R-:W-:Y:S04]  /*5e00*/  ISETP.NE.AND P0, PT, R32.reuse, 0x2, PT ;  /* 0x000000022000780c */ /* 0x040fe80003f05270 */
[----:B------:R-:W-:Y:S01]  /*5e10*/  SEL R0, RZ, 0x1, P0 ;  /* 0x00000001ff007807 */ /* 0x000fe20000000000 */
[----:B------:R-:W-:Y:S01]  /*5e20*/  IMAD.U32 R14, RZ, RZ, UR8 ;  /* 0x00000008ff0e7e24 */ /* 0x000fe2000f8e00ff */
[----:B------:R-:W-:Y:S01]  /*5e30*/  @!UP1 UIADD3 UR8, UPT, UPT, UR6, 0x400, URZ ;  /* 0x0000040006089890 */ /* 0x000fe2000fffe0ff */
[----:B------:R-:W-:Y:S01]  /*5e40*/  SEL R32, R32, RZ, P0 ;  /* 0x000000ff20207207 */ /* 0x000fe20000000000 */
[----:B------:R-:W-:Y:S01]  /*5e50*/  VOTEU.ALL UP1, P5 ;  /* 0x0000000000ff7886 */ /* 0x000fe20002820000 */
[----:B------:R-:W-:Y:S02]  /*5e60*/  LOP3.LUT R31, R31, R0, RZ, 0x3c, !PT ;  /* 0x000000001f1f7212 */ /* 0x000fe400078e3cff */
[----:B------:R-:W-:Y:S01]  /*5e70*/  IMAD.U32 R15, RZ, RZ, UR7 ;  /* 0x00000007ff0f7e24 */ /* 0x000fe2000f8e00ff */
[----:B------:R-:W-:Y:S04]  /*5e80*/  @!P5 R2UR UR16, R14 ;  /* 0x000000000e10d2ca */ /* 0x000fe800000e0000 */
[----:B------:R-:W-:Y:S11]  /*5e90*/  @!P5 R2UR UR17, R15 ;  /* 0x000000000f11d2ca */ /* 0x000ff600000e0000 */
[----:B------:R-:W-:Y:S02]  /*5ea0*/  @!UPT UIADD3 URZ, UPT, UPT, URZ, URZ, URZ ;  /* 0x000000fffffff290 */ /* 0x000fe4000fffe0ff */
[----:B------:R3:W-:Y:S01]  /*5eb0*/  @!UP1 UTMALDG.3D [UR8], [UR16], desc[UR14] ;  /* 0x00000e08100095b4 */ /* 0x0007e20008011000 */
[----:B------:R3:W-:Y:S01]  /*5ec0*/  @!P5 SYNCS.ARRIVE.TRANS64.RED.A0TR RZ, [UR6+0x2c0], R27 ;  /* 0x0002c01bffffd9a7 */ /* 0x0007e20008300406 */
[----:B------:R-:W-:Y:S01]  /*5ed0*/  UPLOP3.LUT UP1, UPT, UPT, UPT, UPT, 0x80, 0x8 ;  /* 0x000000000008789c */ /* 0x000fe20003f2f070 */
[----:B------:R-:W-:Y:S01]  /*5ee0*/  SYNCS.ARRIVE.TRANS64.RED.A1T0 RZ, [UR39], RZ ;  /* 0x000000ffffff79a7 */ /* 0x000fe20008100427 */
[----:B------:R-:W-:Y:S09]  /*5ef0*/  @P3 BRA `(.L_x_116) ;  /* 0xfffffff400b43947 */ /* 0x000ff2000383ffff */
[----:B------:R-:W-:Y:S07]  /*5f00*/  MOV R0, UR6 ;  /* 0x0000000600007c02 */ /* 0x000fee0008000f00 */
.L_x_117:
[----:B-1----:R-:W-:-:S04]  /*5f10*/  SHF.L.U32 R3, R33, 0x1f, RZ ;  /* 0x0000001f21037819 */ /* 0x002fc800000006ff */
[----:B------:R1:W2:Y:S03]  /*5f20*/  SYNCS.PHASECHK.TRANS64.TRYWAIT P0, [R0+URZ+0x2c8], R3 ;  /* 0x0002c803000075a7 */ /* 0x0002a600080011ff */
[----:B--2---:R-:W-:Y:S05]  /*5f30*/  @!P0 NANOSLEEP.SYNCS 0x989680 ;  /* 0x009896800000895d */ /* 0x004fea0003900000 */
[----:B------:R-:W2:Y:S02]  /*5f40*/  @!P0 SYNCS.PHASECHK.TRANS64 P0, [R0+URZ+0x2c8], R3 ;  /* 0x0002c803000085a7 */ /* 0x000ea400080010ff */
[----:B--23--:R-:W-:Y:S05]  /*5f50*/  @P0 EXIT ;  /* 0x000000000000094d */ /* 0x00cfea0003800000 */
[----:B------:R-:W-:Y:S05]  /*5f60*/  BRA `(.L_x_117) ;  /* 0xfffffffc00e87947 */ /* 0x000fea000383ffff */
.L_x_108:
[----:B------:R-:W-:-:S06]  /*5f70*/  UISETP.GE.AND UP1, UPT, UR8, 0x4, UPT ;  /* 0x000000040800788c */ /* 0x000fcc000bf26270 */
[----:B------:R-:W-:-:S13]  /*5f80*/  PLOP3.LUT P0, PT, PT, PT, UP1, 0x80, 0x8 ;  /* 0x000000000008781c */ /* 0x000fda0003f0f018 */
[----:B------:R-:W-:Y:S05]  /*5f90*/  @!P0 EXIT ;  /* 0x000000000000894d */ /* 0x000fea0003800000 */
[----:B------:R-:W-:Y:S01]  /*5fa0*/  BAR.SYNC.DEFER_BLOCKING 0x6, 0xa0 ;  /* 0x0182800000007b1d */ /* 0x000fe20000010000 */
[--C-:B------:R-:W-:Y:S01]  /*5fb0*/  SHF.R.U32.HI R4, RZ, 0x4, R51.reuse ;  /* 0x00000004ff047819 */ /* 0x100fe20000011633 */
[C---:B------:R-:W-:Y:S01]  /*5fc0*/  IMAD.SHL.U32 R0, R51.reuse, 0x10, RZ ;  /* 0x0000001033007824 */ /* 0x040fe200078e00ff */
[----:B------:R-:W-:Y:S01]  /*5fd0*/  CS2R R48, SRZ ;  /* 0x0000000000307805 */ /* 0x000fe2000001ff00 */
[----:B------:R-:W-:Y:S01]  /*5fe0*/  IMAD.U32 R26, R51, 0x10000, RZ ;  /* 0x00010000331a7824 */ /* 0x000fe200078e00ff */
[----:B------:R-:W-:Y:S01]  /*5ff0*/  LOP3.LUT R4, R4, 0x1, RZ, 0xc0, !PT ;  /* 0x0000000104047812 */ /* 0x000fe200078ec0ff */
[----:B------:R-:W-:Y:S02]  /*6000*/  UMOV UR46, 0x400 ;  /* 0x00000400002e7882 */ /* 0x000fe40000000000 */
[----:B------:R-:W1:Y:S01]  /*6010*/  LDC R43, c[0x0][0x370] ;  /* 0x0000dc00ff2b7b82 */ /* 0x000e620000000800 */
[----:B------:R-:W-:Y:S01]  /*6020*/  ULEA UR46, UR39, UR46, 0x18 ;  /* 0x0000002e272e7291 */ /* 0x000fe2000f8ec0ff */
[----:B------:R-:W-:Y:S01]  /*6030*/  LOP3.LUT R0, R0, 0xf0, RZ, 0xc0, !PT ;  /* 0x000000f000007812 */ /* 0x000fe200078ec0ff */
[----:B------:R-:W-:Y:S01]  /*6040*/  IMAD.MOV.U32 R50, RZ, RZ, RZ ;  /* 0x000000ffff327224 */ /* 0x000fe200078e00ff */
[----:B------:R-:W-:Y:S01]  /*6050*/  LOP3.LUT R45, R4, 0x60, R51, 0xf8, !PT ;  /* 0x00000060042d7812 */ /* 0x000fe200078ef833 */
[----:B------:R-:W-:Y:S01]  /*6060*/  IMAD.MOV.U32 R53, RZ, RZ, RZ ;  /* 0x000000ffff357224 */ /* 0x000fe200078e00ff */
[----:B------:R-:W-:Y:S01]  /*6070*/  LOP3.LUT R26, R26, 0x600000, RZ, 0xc0, !PT ;  /* 0x006000001a1a7812 */ /* 0x000fe200078ec0ff */
[----:B------:R-:W2:Y:S01]  /*6080*/  LDCU.64 UR48, c[0x0][0x348] ;  /* 0x00006900ff3077ac */ /* 0x000ea20008000a00 */
[----:B------:R-:W4:Y:S01]  /*6090*/  LDC R24, c[0x0][0xb0c] ;  /* 0x0002c300ff187b82 */ /* 0x000f220000000800 */
[----:B------:R-:W-:Y:S01]  /*60a0*/  IMAD R45, R45, 0x8, R0 ;  /* 0x000000082d2d7824 */ /* 0x000fe200078e0200 */
[----:B------:R-:W-:Y:S01]  /*60b0*/  LOP3.LUT R51, R51, 0x60, RZ, 0xc0, !PT ;  /* 0x0000006033337812 */ /* 0x000fe200078ec0ff */
[----:B------:R-:W1:Y:S01]  /*60c0*/  LDCU.64 UR40, c[0x0][0x888] ;  /* 0x00011100ff2877ac */ /* 0x000e620008000a00 */
[----:B------:R-:W1:Y:S04]  /*60d0*/  LDCU.64 UR42, c[0x0][0x890] ;  /* 0x00011200ff2a77ac */ /* 0x000e680008000a00 */
[----:B------:R-:W1:Y:S01]  /*60e0*/  LDC R42, c[0x0][0xb20] ;  /* 0x0002c800ff2a7b82 */ /* 0x000e620000000800 */
[----:B------:R-:W3:Y:S01]  /*60f0*/  LDS R3, [UR46+0x390] ;  /* 0x0003902eff037984 */ /* 0x000ee20008000800 */
[----:B------:R-:W-:-:S06]  /*6100*/  UMOV UR37, URZ ;  /* 0x000000ff00257c82 */ /* 0x000fcc0008000000 */
[----:B------:R-:W1:Y:S08]  /*6110*/  LDC R22, c[0x0][0xb30] ;  /* 0x0002cc00ff167b82 */ /* 0x000e700000000800 */
[----:B------:R-:W1:Y:S08]  /*6120*/  LDC.64 R36, c[0x0][0xb10] ;  /* 0x0002c400ff247b82 */ /* 0x000e700000000a00 */
[----:B------:R-:W1:Y:S08]  /*6130*/  LDC.64 R18, c[0x0][0xb18] ;  /* 0x0002c600ff127b82 */ /* 0x000e700000000a00 */
[----:B------:R-:W1:Y:S08]  /*6140*/  LDC.64 R16, c[0x0][0xb28] ;  /* 0x0002ca00ff107b82 */ /* 0x000e700000000a00 */
[----:B------:R-:W1:Y:S01]  /*6150*/  LDC.64 R34, c[0x0][0x8b0] ;  /* 0x00022c00ff227b82 */ /* 0x000e620000000a00 */
[----:B---3--:R-:W-:-:S07]  /*6160*/  IMAD.IADD R26, R3, 0x1, R26 ;  /* 0x00000001031a7824 */ /* 0x008fce00078e021a */
[----:B------:R-:W3:Y:S08]  /*6170*/  LDC.64 R32, c[0x0][0x8a8] ;  /* 0x00022a00ff207b82 */ /* 0x000ef00000000a00 */
[----:B--2-4-:R-:W1:Y:S02]  /*6180*/  LDC R44, c[0x0][0x374] ;  /* 0x0000dd00ff2c7b82 */ /* 0x014e640000000800 */
.L_x_130:
[----:B------:R-:W-:Y:S02]  /*6190*/  LEA R0, R53, UR46, 0x3 ;  /* 0x0000002e35007c11 */ /* 0x000fe4000f8e18ff */
[----:B------:R-:W-:Y:S02]  /*61a0*/  SHF.L.U32 R3, R49, 0x1f, RZ ;  /* 0x0000001f31037819 */ /* 0x000fe400000006ff */
[----:B------:R-:W-:Y:S02]  /*61b0*/  LEA R12, R53, UR46, 0x4 ;  /* 0x0000002e350c7c11 */ /* 0x000fe4000f8e20ff */
[----:B------:R-:W2:Y:S02]  /*61c0*/  SYNCS.PHASECHK.TRANS64.TRYWAIT P0, [R0+URZ+0x2e0], R3 ;  /* 0x0002e003000075a7 */ /* 0x000ea400080011ff */
[----:B-123--:R-:W-:Y:S05]  /*61d0*/  @!P0 BRA `(.L_x_118) ;  /* 0x0000002400d88947 */ /* 0x00efea0003800000 */
.L_x_242:
[----:B------:R-:W-:Y:S01]  /*61e0*/  ISETP.GE.AND P0, PT, R2, 0x1, PT ;  /* 0x000000010200780c */ /* 0x000fe20003f06270 */
[----:B------:R-:W4:Y:S01]  /*61f0*/  LDS.128 R12, [R12+0x370] ;  /* 0x000370000c0c7984 */ /* 0x000f220000000c00 */
[----:B--2---:R-:W-:Y:S01]  /*6200*/  VIADD R0, R0, 0x2f0 ;  /* 0x000002f000007836 */ /* 0x004fe20000000000 */
[----:B------:R-:W-:Y:S01]  /*6210*/  @!PT LDS RZ, [RZ] ;  /* 0x00000000fffff984 */ /* 0x000fe20000000800 */
[----:B------:R-:W-:Y:S01]  /*6220*/  @!PT LDS RZ, [RZ] ;  /* 0x00000000fffff984 */ /* 0x000fe20000000800 */
[----:B------:R-:W-:Y:S01]  /*6230*/  @!PT LDS RZ, [RZ] ;  /* 0x00000000fffff984 */ /* 0x000fe20000000800 */
[----:B------:R-:W-:Y:S01]  /*6240*/  @!PT LDS RZ, [RZ] ;  /* 0x00000000fffff984 */ /* 0x000fe20000000800 */
[----:B------:R2:W-:Y:S06]  /*6250*/  MEMBAR.ALL.CTA ;  /* 0x0000000000007992 */ /* 0x0005ec0000008000 */
[----:B--2---:R-:W2:Y:S01]  /*6260*/  FENCE.VIEW.ASYNC.S ;  /* 0x00000000000073c6 */ /* 0x004ea20000000000 */
[----:B------:R-:W-:Y:S04]  /*6270*/  PRMT R0, RZ, 0x654, R0 ;  /* 0x00000654ff007816 */ /* 0x000fe80000000000 */
[----:B--2---:R2:W-:Y:S01]  /*6280*/  SYNCS.ARRIVE.TRANS64.RED.A1T0 RZ, [R0+URZ], RZ ;  /* 0x000000ff00ff79a7 */ /* 0x0045e200081004ff */
[----:B----4-:R-:W-:Y:S04]  /*6290*/  LOP3.LUT P6, RZ, R14, 0x1, RZ, 0xc0, !PT ;  /* 0x000000010eff7812 */ /* 0x010fe800078cc0ff */
[----:B------:R-:W-:Y:S09]  /*62a0*/  P2R R52, PR, RZ, 0x40 ;  /* 0x00000040ff347803 */ /* 0x000ff20000000000 */
[----:B------:R-:W-:Y:S02]  /*62b0*/  @P6 MOV R25, R12 ;  /* 0x0000000c00196202 */ /* 0x000fe40000000f00 */
[----:B------:R-:W-:Y:S01]  /*62c0*/  @P6 LOP3.LUT R23, R13, 0xffff, RZ, 0xc0, !PT ;  /* 0x0000ffff0d176812 */ /* 0x000fe200078ec0ff */
[----:B--2---:R-:W-:Y:S06]  /*62d0*/  @!P0 BRA `(.L_x_119) ;  /* 0x0000000000a48947 */ /* 0x004fec0003800000 */
[----:B-1----:R-:W-:Y:S01]  /*62e0*/  IMAD.HI.U32 R11, R44, R19, RZ ;  /* 0x000000132c0b7227 */ /* 0x002fe200078e00ff */
[----:B------:R-:W-:Y:S02]  /*62f0*/  ISETP.NE.AND P0, PT, R18, 0x1, PT ;  /* 0x000000011200780c */ /* 0x000fe40003f05270 */
[----:B------:R-:W-:Y:S01]  /*6300*/  ISETP.NE.AND P1, PT, R2, 0x1, PT ;  /* 0x000000010200780c */ /* 0x000fe20003f25270 */
[----:B------:R-:W-:Y:S01]  /*6310*/  IMAD.HI.U32 R10, R43, R36, RZ ;  /* 0x000000242b0a7227 */ /* 0x000fe200078e00ff */
[----:B------:R-:W-:Y:S02]  /*6320*/  SHF.R.U32.HI R11, RZ, R42, R11 ;  /* 0x0000002aff0b7219 */ /* 0x000fe4000001160b */
[----:B------:R-:W-:Y:S01]  /*6330*/  ISETP.NE.AND P2, PT, R24, 0x1, PT ;  /* 0x000000011800780c */ /* 0x000fe20003f45270 */
[----:B------:R-:W-:Y:S01]  /*6340*/  IMAD.HI.U32 R28, R25, R36, RZ ;  /* 0x00000024191c7227 */ /* 0x000fe200078e00ff */
[----:B------:R-:W-:Y:S02]  /*6350*/  SHF.R.U32.HI R10, RZ, R37, R10 ;  /* 0x00000025ff0a7219 */ /* 0x000fe4000001160a */
[----:B------:R-:W-:Y:S01]  /*6360*/  SEL R3, R44, R11, !P0 ;  /* 0x0000000b2c037207 */ /* 0x000fe20004000000 */
[----:B------:R-:W-:Y:S01]  /*6370*/  IMAD.HI.U32 R11, R23, R19, RZ ;  /* 0x00000013170b7227 */ /* 0x000fe200078e00ff */
[----:B------:R-:W-:Y:S02]  /*6380*/  SEL R7, R43, R10, !P2 ;  /* 0x0000000a2b077207 */ /* 0x000fe40005000000 */
[----:B------:R-:W-:Y:S01]  /*6390*/  SHF.R.U32.HI R28, RZ, R37, R28 ;  /* 0x00000025ff1c7219 */ /* 0x000fe2000001161c */
[-C--:B------:R-:W-:Y:S04]  /*63a0*/  IMAD.HI.U32 R10, R3, R16.reuse, RZ ;  /* 0x00000010030a7227 */ /* 0x080fe800078e00ff */
[----:B------:R-:W-:Y:S01]  /*63b0*/  IMAD.HI.U32 R20, R7, R16, RZ ;  /* 0x0000001007147227 */ /* 0x000fe200078e00ff */
[-C--:B------:R-:W-:Y:S02]  /*63c0*/  @P1 SHF.R.U32.HI R3, RZ, R17.reuse, R10 ;  /* 0x00000011ff031219 */ /* 0x080fe4000001160a */
[----:B------:R-:W-:Y:S02]  /*63d0*/  SHF.R.U32.HI R10, RZ, R42, R11 ;  /* 0x0000002aff0a7219 */ /* 0x000fe4000001160b */
[----:B------:R-:W-:Y:S01]  /*63e0*/  @P1 SHF.R.U32.HI R7, RZ, R17, R20 ;  /* 0x00000011ff071219 */ /* 0x000fe20000011614 */
[C---:B------:R-:W-:Y:S01]  /*63f0*/  IMAD R4, R2.reuse, R3, RZ ;  /* 0x0000000302047224 */ /* 0x040fe200078e02ff */
[----:B------:R-:W-:Y:S02]  /*6400*/  SEL R5, R23, R10, !P0 ;  /* 0x0000000a17057207 */ /* 0x000fe40004000000 */
[----:B------:R-:W-:Y:S01]  /*6410*/  SEL R3, R25, R28, !P2 ;  /* 0x0000001c19037207 */ /* 0x000fe20005000000 */
[----:B------:R-:W-:Y:S01]  /*6420*/  IMAD R6, R2, R7, RZ ;  /* 0x0000000702067224 */ /* 0x000fe200078e02ff */
[C---:B------:R-:W-:Y:S01]  /*6430*/  ISETP.GE.AND P0, PT, R5.reuse, R4, PT ;  /* 0x000000040500720c */ /* 0x040fe20003f06270 */
[----:B------:R-:W-:Y:S03]  /*6440*/  IMAD.HI.U32 R8, R5, R16, RZ ;  /* 0x0000001005087227 */ /* 0x000fe600078e00ff */
[----:B------:R-:W-:Y:S01]  /*6450*/  ISETP.GE.OR P0, PT, R3, R6, P0 ;  /* 0x000000060300720c */ /* 0x000fe20000706670 */
[----:B------:R-:W-:Y:S01]  /*6460*/  IMAD.MOV R6, RZ, RZ, -R3 ;  /* 0x000000ffff067224 */ /* 0x000fe200078e0a03 */
[-C--:B------:R-:W-:Y:S03]  /*6470*/  SHF.R.U32.HI R8, RZ, R17.reuse, R8 ;  /* 0x00000011ff087219 */ /* 0x080fe60000011608 */
[----:B------:R-:W-:Y:S01]  /*6480*/  IMAD R25, R24, R6, R25 ;  /* 0x0000000618197224 */ /* 0x000fe200078e0219 */
[----:B------:R-:W-:Y:S05]  /*6490*/  SEL R9, R5, R8, !P1 ;  /* 0x0000000805097207 */ /* 0x000fea0004800000 */
[----:B------:R-:W-:Y:S02]  /*64a0*/  IMAD.MOV R8, RZ, RZ, -R9 ;  /* 0x000000ffff087224 */ /* 0x000fe400078e0a09 */
[C---:B------:R-:W-:Y:S04]  /*64b0*/  @!P0 IMAD.HI.U32 R4, R3.reuse, R16, RZ ;  /* 0x0000001003048227 */ /* 0x040fe800078e00ff */
[----:B------:R-:W-:Y:S01]  /*64c0*/  IMAD R8, R2, R8, R5 ;  /* 0x0000000802087224 */ /* 0x000fe200078e0205 */
[----:B------:R-:W-:Y:S04]  /*64d0*/  @!P0 SHF.R.U32.HI R4, RZ, R17, R4 ;  /* 0x00000011ff048219 */ /* 0x000fe80000011604 */
[----:B------:R-:W-:Y:S02]  /*64e0*/  @!P0 SEL R0, R3, R4, !P1 ;  /* 0x0000000403008207 */ /* 0x000fe40004800000 */
[----:B------:R-:W-:Y:S02]  /*64f0*/  IADD3 R4, PT, PT, -R5, RZ, RZ ;  /* 0x000000ff05047210 */ /* 0x000fe40007ffe1ff */
[----:B------:R-:W-:Y:S01]  /*6500*/  @!P0 IADD3 R9, PT, PT, R9, -R0, RZ ;  /* 0x8000000009098210 */ /* 0x000fe20007ffe0ff */
[----:B------:R-:W-:Y:S02]  /*6510*/  @!P0 IMAD R0, R7, R8, R0 ;  /* 0x0000000807008224 */ /* 0x000fe400078e0200 */
[----:B------:R-:W-:Y:S02]  /*6520*/  IMAD R23, R18, R4, R23 ;  /* 0x0000000412177224 */ /* 0x000fe400078e0217 */
[----:B------:R-:W-:Y:S02]  /*6530*/  @!P0 IMAD R5, R9, R2, R3 ;  /* 0x0000000209058224 */ /* 0x000fe400078e0203 */
[----:B------:R-:W-:Y:S04]  /*6540*/  @!P0 IMAD.MOV.U32 R3, RZ, RZ, R0 ;  /* 0x000000ffff038224 */ /* 0x000fe800078e0000 */
[----:B------:R-:W-:Y:S02]  /*6550*/  IMAD R25, R3, R24, R25 ;  /* 0x0000001803197224 */ /* 0x000fe400078e0219 */
[----:B------:R-:W-:Y:S07]  /*6560*/  IMAD R23, R5, R18, R23 ;  /* 0x0000001205177224 */ /* 0x000fee00078e0217 */
.L_x_119:
[----:B------:R-:W-:Y:S01]  /*6570*/  ULEA.HI UR5, UR37, UR37, URZ, 0x1 ;  /* 0x0000002525057291 */ /* 0x000fe2000f8f08ff */
[----:B-1----:R-:W-:Y:S01]  /*6580*/  ISETP.NE.U32.AND P1, PT, R34, RZ, PT ;  /* 0x000000ff2200720c */ /* 0x002fe20003f25070 */
[----:B------:R-:W-:Y:S02]  /*6590*/  UISETP.NE.U32.AND UP3, UPT, UR42, URZ, UPT ;  /* 0x000000ff2a00728c */ /* 0x000fe4000bf65070 */
[----:B------:R-:W-:Y:S01]  /*65a0*/  USHF.L.U32 UR4, UR5, 0x3, URZ ;  /* 0x0000000305047899 */ /* 0x000fe200080006ff */
[----:B------:R-:W-:Y:S01]  /*65b0*/  ISETP.NE.AND.EX P1, PT, R35, RZ, PT, P1 ;  /* 0x000000ff2300720c */ /* 0x000fe20003f25310 */
[----:B------:R-:W-:Y:S02]  /*65c0*/  UISETP.NE.AND.EX UP3, UPT, UR43, URZ, UPT, UP3 ;  /* 0x000000ff2b00728c */ /* 0x000fe4000bf65330 */
[----:B------:R-:W-:Y:S02]  /*65d0*/  ULOP3.LUT UR5, UR5, 0xffe, URZ, 0xc0, !UPT ;  /* 0x00000ffe05057892 */ /* 0x000fe4000f8ec0ff */
[----:B------:R-:W-:Y:S02]  /*65e0*/  ULOP3.LUT UR4, UR4, 0xfffffff0, URZ, 0xc0, !UPT ;  /* 0xfffffff004047892 */ /* 0x000fe4000f8ec0ff */
[----:B------:R-:W-:Y:S04]  /*65f0*/  UIADD3 UR5, UPT, UPT, -UR5, UR37, URZ ;  /* 0x0000002505057290 */ /* 0x000fe8000fffe1ff */
[----:B------:R-:W-:Y:S02]  /*6600*/  VIADD R3, R26, UR4 ;  /* 0x000000041a037c36 */ /* 0x000fe40008000000 */
[----:B------:R-:W-:Y:S01]  /*6610*/  IMAD.U32 R0, RZ, RZ, UR5 ;  /* 0x00000005ff007e24 */ /* 0x000fe2000f8e00ff */
[----:B------:R-:W-:Y:S06]  /*6620*/  BRA.U !UP3, `(.L_x_120) ;  /* 0x000000010b387547 */ /* 0x000fec000b800000 */
[----:B------:R-:W-:Y:S01]  /*6630*/  UISETP.NE.U32.AND UP0, UPT, UR40, URZ, UPT ;  /* 0x000000ff2800728c */ /* 0x000fe2000bf05070 */
[----:B------:R-:W-:Y:S03]  /*6640*/  HFMA2 R40, -RZ, RZ, 0, 5.9604644775390625e-08 ;  /* 0x00000001ff287431 */ /* 0x000fe600000001ff */
[----:B------:R-:W-:Y:S06]  /*6650*/  UISETP.NE.AND.EX UP0, UPT, UR41, URZ, UPT, UP0 ;  /* 0x000000ff2900728c */ /* 0x000fec000bf05300 */
[----:B------:R-:W-:Y:S05]  /*6660*/  PLOP3.LUT P0, PT, PT, PT, UP0, 0x80, 0x8 ;  /* 0x000000000008781c */ /* 0x000fea0003f0f008 */
[----:B------:R-:W1:Y:S01]  /*6670*/  @UP0 LDCU.64 UR6, c[0x0][0x888] ;  /* 0x00011100ff0607ac */ /* 0x000e620008000a00 */
[----:B------:R-:W-:Y:S04]  /*6680*/  @UP0 UIMAD UR4, UR36, UR42, URZ ;  /* 0x0000002a240402a4 */ /* 0x000fe8000f8e02ff */
[----:B-1----:R-:W-:Y:S06]  /*6690*/  @UP0 UIMAD.WIDE UR6, UR4, 0x4, UR6 ;  /* 0x00000004040608a5 */ /* 0x002fec000f8e0206 */
[----:B------:R-:W-:Y:S02]  /*66a0*/  IMAD.U32 R6, RZ, RZ, UR6 ;  /* 0x00000006ff067e24 */ /* 0x000fe4000f8e00ff */
[----:B------:R-:W-:Y:S05]  /*66b0*/  IMAD.U32 R7, RZ, RZ, UR7 ;  /* 0x00000007ff077e24 */ /* 0x000fea000f8e00ff */
[----:B------:R-:W2:Y:S02]  /*66c0*/  @P0 LDG.E R4, desc[UR44][R6.64] ;  /* 0x0000002c06040981 */ /* 0x000ea4000c1e1900 */
[----:B--2---:R-:W-:Y:S01]  /*66d0*/  @P0 R2UR UR38, R4 ;  /* 0x00000000042602ca */ /* 0x004fe200000e0000 */
[----:B------:R-:W-:Y:S05]  /*66e0*/  IMAD.MOV.U32 R4, RZ, RZ, 0x1 ;  /* 0x00000001ff047424 */ /* 0x000fea00078e00ff */
[----:B------:R-:W-:Y:S08]  /*66f0*/  @!P0 PRMT R40, R4, 0x7610, R40 ;  /* 0x0000761004288816 */ /* 0x000ff00000000028 */
[----:B------:R-:W1:Y:S02]  /*6700*/  @!UP0 LDCU UR38, c[0x0][0x880] ;  /* 0x00011000ff2687ac */ /* 0x000e640008000800 */
.L_x_120:
[----:B------:R-:W-:Y:S05]  /*6710*/  @!P1 BRA `(.L_x_121) ;  /* 0x0000000000209947 */ /* 0x000fea0003800000 */
[----:B---3--:R-:W-:Y:S04]  /*6720*/  ISETP.NE.U32.AND P0, PT, R32, RZ, PT ;  /* 0x000000ff2000720c */ /* 0x008fe80003f05070 */
[----:B------:R-:W-:Y:S11]  /*6730*/  ISETP.NE.AND.EX P0, PT, R33, RZ, PT, P0 ;  /* 0x000000ff2100720c */ /* 0x000ff60003f05300 */
[----:B------:R-:W-:Y:S02]  /*6740*/  @!UPT UIADD3 URZ, UPT, UPT, URZ, URZ, URZ ;  /* 0x000000fffffff290 */ /* 0x000fe4000fffe0ff */
[----:B------:R-:W2:Y:S01]  /*6750*/  @P0 LDC.64 R6, c[0x0][0x8a8] ;  /* 0x00022a00ff060b82 */ /* 0x000ea20000000a00 */
[----:B------:R-:W-:Y:S04]  /*6760*/  @P0 IMAD R4, R34, UR36, RZ ;  /* 0x0000002422040c24 */ /* 0x000fe8000f8e02ff */
[----:B--2---:R-:W-:Y:S05]  /*6770*/  @P0 IMAD.WIDE R6, R4, 0x4, R6 ;  /* 0x0000000404060825 */ /* 0x004fea00078e0206 */
[----:B-----5:R2:W5:Y:S02]  /*6780*/  @P0 LDG.E R27, desc[UR44][R6.64] ;  /* 0x0000002c061b0981 */ /* 0x020564000c1e1900 */
[----:B--2---:R-:W4:Y:S02]  /*6790*/  @!P0 LDC R27, c[0x0][0x8a0] ;  /* 0x00022800ff1b8b82 */ /* 0x004f240000000800 */
.L_x_121:
[----:B------:R-:W2:Y:S01]  /*67a0*/  LDC.64 R6, c[0x0][0xb10] ;  /* 0x0002c400ff067b82 */ /* 0x000ea20000000a00 */
[----:B------:R-:W-:Y:S01]  /*67b0*/  UISETP.NE.AND UP4, UPT, UR47, URZ, UPT ;  /* 0x000000ff2f00728c */ /* 0x000fe2000bf85270 */
[----:B------:R-:W-:Y:S01]  /*67c0*/  SHF.L.U32 R10, R50, 0x1f, RZ ;  /* 0x0000001f320a7819 */ /* 0x000fe200000006ff */
[----:B------:R-:W-:Y:S01]  /*67d0*/  UPLOP3.LUT UP0, UPT, UPT, UPT, UPT, 0x40, 0x4 ;  /* 0x000000000004789c */ /* 0x000fe20003f0e870 */
[----:B------:R-:W-:Y:S01]  /*67e0*/  @P6 SHF.R.U32.HI R47, RZ, 0x10, R13 ;  /* 0x00000010ff2f6819 */ /* 0x000fe2000001160d */
[----:B------:R-:W-:Y:S03]  /*67f0*/  ULEA UR50, UR37, UR46, 0x3 ;  /* 0x0000002e25327291 */ /* 0x000fe6000f8e18ff */
[----:B------:R-:W3:Y:S01]  /*6800*/  LDC.64 R8, c[0x0][0xb18] ;  /* 0x0002c600ff087b82 */ /* 0x000ee20000000a00 */
[----:B------:R-:W-:Y:S01]  /*6810*/  PLOP3.LUT P1, PT, PT, PT, UP4, 0x80, 0x8 ;  /* 0x000000000008781c */ /* 0x000fe20003f2f048 */
[----:B------:R-:W-:Y:S01]  /*6820*/  IMAD R28, R0, 0x100000, R3 ;  /* 0x00100000001c7824 */ /* 0x000fe200078e0203 */
[----:B------:R-:W-:Y:S01]  /*6830*/  CS2R R30, SRZ ;  /* 0x00000000001e7805 */ /* 0x000fe2000001ff00 */
[----:B------:R-:W-:Y:S01]  /*6840*/  VIADD R53, R53, 0x1 ;  /* 0x0000000135357836 */ /* 0x000fe20000000000 */
[----:B------:R-:W1:Y:S01]  /*6850*/  @UP4 LDCU.64 UR4, c[0x0][0x888] ;  /* 0x00011100ff0447ac */ /* 0x000e620008000a00 */
[----:B------:R-:W-:Y:S08]  /*6860*/  @UP4 UPLOP3.LUT UP0, UPT, UPT, UPT, UP3, 0x80, 0x8 ;  /* 0x000000000008489c */ /* 0x000ff00003f0f030 */
[----:B------:R-:W-:Y:S01]  /*6870*/  @P1 LOP3.LUT P0, RZ, R40, 0xff, RZ, 0xc0, !PT ;  /* 0x000000ff28ff1812 */ /* 0x000fe2000780c0ff */
[----:B-1----:R-:W-:Y:S02]  /*6880*/  @UP4 UISETP.NE.AND UP1, UPT, UR38, URZ, UPT ;  /* 0x000000ff2600428c */ /* 0x002fe4000bf25270 */
[----:B------:R-:W-:Y:S02]  /*6890*/  @UP4 UISETP.NE.U32.AND UP2, UPT, UR4, URZ, UPT ;  /* 0x000000ff0400428c */ /* 0x000fe4000bf45070 */
[----:B------:R-:W-:Y:S02]  /*68a0*/  @UP4 USEL UR4, URZ, 0xffffffff, UP1 ;  /* 0xffffffffff044887 */ /* 0x000fe40008800000 */
[----:B------:R-:W-:Y:S06]  /*68b0*/  @UP4 UISETP.NE.AND.EX UP2, UPT, UR5, URZ, UPT, UP2 ;  /* 0x000000ff0500428c */ /* 0x000fec000bf45320 */
[----:B------:R-:W-:Y:S01]  /*68c0*/  @P1 VOTEU.ANY UP1, P0 ;  /* 0x0000000000ff1886 */ /* 0x000fe20000020100 */
[----:B------:R-:W-:Y:S01]  /*68d0*/  ISETP.NE.AND P0, PT, R22, 0x1, PT ;  /* 0x000000011600780c */ /* 0x000fe20003f05270 */
[----:B------:R-:W-:Y:S04]  /*68e0*/  @UP4 USEL UR5, URZ, 0xffffffff, UP2 ;  /* 0xffffffffff054887 */ /* 0x000fe80009000000 */
[----:B------:R-:W-:Y:S04]  /*68f0*/  @UP0 USEL UR4, UR5, UR4, !UP1 ;  /* 0x0000000405040287 */ /* 0x000fe8000c800000 */
[----:B------:R-:W-:Y:S04]  /*6900*/  @UP4 ULOP3.LUT UR4, UR4, 0x1, URZ, 0xc0, !UPT ;  /* 0x0000000104044892 */ /* 0x000fe8000f8ec0ff */
[----:B------:R-:W1:Y:S01]  /*6910*/  @!P0 LDC R4, c[0x0][0xb20] ;  /* 0x0002c800ff048b82 */ /* 0x000e620000000800 */
[----:B------:R-:W-:Y:S01]  /*6920*/  UISETP.NE.U32.OR UP0, UPT, UR4, 0x1, !UP4 ;  /* 0x000000010400788c */ /* 0x000fe2000e705470 */
[----:B--2---:R-:W-:Y:S01]  /*6930*/  @!P0 IMAD.HI.U32 R6, R25, R6, RZ ;  /* 0x0000000619068227 */ /* 0x004fe200078e00ff */
[----:B---3--:R-:W-:Y:S05]  /*6940*/  @!P0 ISETP.NE.AND P1, PT, R8, 0x1, PT ;  /* 0x000000010800880c */ /* 0x008fea0003f25270 */
[----:B------:R-:W2:Y:S01]  /*6950*/  @!P0 LDC R5, c[0x0][0xb0c] ;  /* 0x0002c300ff058b82 */ /* 0x000ea20000000800 */
[----:B------:R-:W-:Y:S01]  /*6960*/  @!P0 IMAD.HI.U32 R9, R23, R9, RZ ;  /* 0x0000000917098227 */ /* 0x000fe200078e00ff */
[----:B------:R-:W-:Y:S02]  /*6970*/  PLOP3.LUT P3, PT, PT, PT, UP0, 0x80, 0x8 ;  /* 0x000000000008781c */ /* 0x000fe40003f6f008 */
[----:B------:R-:W-:Y:S11]  /*6980*/  @!P0 SHF.R.U32.HI R6, RZ, R7, R6 ;  /* 0x00000007ff068219 */ /* 0x000ff60000011606 */
[----:B------:R-:W-:Y:S04]  /*6990*/  @P3 SHF.L.U32 R11, R48, 0x1f, RZ ;  /* 0x0000001f300b3819 */ /* 0x000fe800000006ff */
[----:B------:R-:W3:Y:S01]  /*69a0*/  @P3 SYNCS.PHASECHK.TRANS64.TRYWAIT P5, [UR46+0x2c0], R11 ;  /* 0x0002c00bff0035a7 */ /* 0x000ee200080a112e */
[----:B-1----:R-:W-:Y:S02]  /*69b0*/  @!P0 SHF.R.U32.HI R4, RZ, R4, R9 ;  /* 0x00000004ff048219 */ /* 0x002fe40000011609 */
[----:B--2---:R-:W-:Y:S02]  /*69c0*/  @!P0 ISETP.NE.AND P2, PT, R5, 0x1, PT ;  /* 0x000000010500880c */ /* 0x004fe40003f45270 */
[----:B------:R-:W-:Y:S02]  /*69d0*/  @!P0 SEL R7, R23, R4, !P1 ;  /* 0x0000000417078207 */ /* 0x000fe40004800000 */
[----:B------:R-:W-:Y:S02]  /*69e0*/  @!P0 SEL R6, R25, R6, !P2 ;  /* 0x0000000619068207 */ /* 0x000fe40005000000 */
[----:B------:R-:W-:Y:S03]  /*69f0*/  PLOP3.LUT P1, PT, PT, PT, PT, 0x8, 0x80 ;  /* 0x000000000080781c */ /* 0x000fe60003f2e170 */
[----:B------:R-:W-:Y:S02]  /*6a00*/  @!P0 IMAD.IADD R4, R7, 0x1, -R6 ;  /* 0x0000000107048824 */ /* 0x000fe400078e0a06 */
[----:B------:R-:W-:Y:S01]  /*6a10*/  @!P0 IMAD.IADD R6, R6, 0x1, -R7 ;  /* 0x0000000106068824 */ /* 0x000fe200078e0a07 */
[----:B------:R1:W2:Y:S01]  /*6a20*/  SYNCS.PHASECHK.TRANS64.TRYWAIT P4, [UR50+0x300], R10 ;  /* 0x0003000aff0075a7 */ /* 0x0002a20008081132 */
[----:B------:R-:W-:Y:S02]  /*6a30*/  @!P0 IMAD R25, R4, R5, R25 ;  /* 0x0000000504198224 */ /* 0x000fe400078e0219 */
[----:B------:R-:W-:Y:S01]  /*6a40*/  @!P0 IMAD R23, R6, R8, R23 ;  /* 0x0000000806178224 */ /* 0x000fe200078e0217 */
[----:B---3--:R-:W-:Y:S01]  /*6a50*/  @P3 PLOP3.LUT P1, PT, P5, PT, PT, 0x8, 0x80 ;  /* 0x000000000080381c */ /* 0x008fe20002f2e170 */
[----:B------:R-:W-:Y:S01]  /*6a60*/  @!UPT UIADD3 URZ, UPT, UPT, URZ, URZ, URZ ;  /* 0x000000fffffff290 */ /* 0x000fe2000fffe0ff */
[----:B-1----:R-:W-:Y:S11]  /*6a70*/  BRA.U !UP0, `(.L_x_122) ;  /* 0x0000000108747547 */ /* 0x002ff6000b800000 */
[----:B------:R-:W-:Y:S01]  /*6a80*/  LOP3.LUT P0, RZ, R40, 0xff, RZ, 0xc0, !PT ;  /* 0x000000ff28ff7812 */ /* 0x000fe2000780c0ff */
[----:B------:R-:W-:Y:S01]  /*6a90*/  @!UPT UIADD3 URZ, UPT, UPT, URZ, URZ, URZ ;  /* 0x000000fffffff290 */ /* 0x000fe2000fffe0ff */
[----:B------:R-:W-:Y:S11]  /*6aa0*/  @!P1 BRA `(.L_x_123) ;  /* 0x00000000000c9947 */ /* 0x000ff60003800000 */
[----:B------:R-:W-:Y:S04]  /*6ab0*/  SHF.L.U32 R3, R48, 0x1f, RZ ;  /* 0x0000001f30037819 */ /* 0x000fe800000006ff */
[----:B------:R-:W1:Y:S02]  /*6ac0*/  SYNCS.PHASECHK.TRANS64.TRYWAIT P1, [UR46+0x2c0], R3 ;  /* 0x0002c003ff0075a7 */ /* 0x000e64000802112e */
[----:B-1----:R-:W-:Y:S05]  /*6ad0*/  @!P1 BRA `(.L_x_124) ;  /* 0x0000001c00ac9947 */ /* 0x002fea0003800000 */
.L_x_123:
[----:B------:R-:W-:Y:S01]  /*6ae0*/  UISETP.NE.U32.AND UP0, UPT, UR40, URZ, UPT ;  /* 0x000000ff2800728c */ /* 0x000fe2000bf05070 */
[----:B------:R-:W-:Y:S01]  /*6af0*/  CS2R R30, SRZ ;  /* 0x00000000001e7805 */ /* 0x000fe2000001ff00 */
[----:B------:R-:W-:Y:S01]  /*6b00*/  UISETP.NE.AND UP1, UPT, UR38, URZ, UPT ;  /* 0x000000ff2600728c */ /* 0x000fe2000bf25270 */
[----:B------:R-:W-:Y:S01]  /*6b10*/  LOP3.LUT R48, R48, 0x1, RZ, 0x3c, !PT ;  /* 0x0000000130307812 */ /* 0x000fe200078e3cff */
[----:B------:R-:W-:Y:S02]  /*6b20*/  UISETP.NE.AND.EX UP0, UPT, UR41, URZ, UPT, UP0 ;  /* 0x000000ff2900728c */ /* 0x000fe4000bf05300 */
[----:B------:R-:W-:Y:S02]  /*6b30*/  USEL UR4, URZ, 0xffffffff, UP1 ;  /* 0xffffffffff047887 */ /* 0x000fe40008800000 */
[----:B------:R-:W-:Y:S03]  /*6b40*/  USEL UR5, URZ, 0xffffffff, UP0 ;  /* 0xffffffffff057887 */ /* 0x000fe60008000000 */
[----:B------:R-:W-:Y:S01]  /*6b50*/  VOTEU.ANY UP0, P0 ;  /* 0x0000000000ff7886 */ /* 0x000fe20000000100 */
[----:B------:R-:W-:Y:S04]  /*6b60*/  @UP3 USEL UR4, UR5, UR4, !UP0 ;  /* 0x0000000405043287 */ /* 0x000fe8000c000000 */
[----:B------:R-:W-:Y:S04]  /*6b70*/  ULOP3.LUT UR4, UR4, 0x1, URZ, 0xc0, !UPT ;  /* 0x0000000104047892 */ /* 0x000fe8000f8ec0ff */
[----:B------:R-:W-:Y:S02]  /*6b80*/  UISETP.NE.U32.AND UP0, UPT, UR4, 0x1, UPT ;  /* 0x000000010400788c */ /* 0x000fe4000bf05070 */
[----:B------:R-:W-:Y:S04]  /*6b90*/  UIADD3 UR4, UPT, UPT, UR46, 0x2c8, URZ ;  /* 0x000002c82e047890 */ /* 0x000fe8000fffe0ff */
[----:B------:R-:W-:Y:S01]  /*6ba0*/  PLOP3.LUT P0, PT, PT, PT, UP0, 0x80, 0x8 ;  /* 0x000000000008781c */ /* 0x000fe20003f0f008 */
[----:B------:R-:W-:Y:S11]  /*6bb0*/  UPRMT UR4, UR39, 0x654, UR4 ;  /* 0x0000065427047896 */ /* 0x000ff60008000004 */
[----:B------:R-:W-:Y:S01]  /*6bc0*/  @!UPT UIADD3 URZ, UPT, UPT, URZ, URZ, URZ ;  /* 0x000000fffffff290 */ /* 0x000fe2000fffe0ff */
[----:B------:R3:W1:Y:S01]  /*6bd0*/  @P0 LDS.64 R30, [R45+UR46+0x400] ;  /* 0x0004002e2d1e0984 */ /* 0x0006620008000a00 */
[----:B------:R-:W-:Y:S01]  /*6be0*/  @!PT LDS RZ, [RZ] ;  /* 0x00000000fffff984 */ /* 0x000fe20000000800 */
[----:B------:R-:W-:Y:S01]  /*6bf0*/  @!PT LDS RZ, [RZ] ;  /* 0x00000000fffff984 */ /* 0x000fe20000000800 */
[----:B------:R-:W-:Y:S01]  /*6c00*/  @!PT LDS RZ, [RZ] ;  /* 0x00000000fffff984 */ /* 0x000fe20000000800 */
[----:B------:R-:W-:Y:S01]  /*6c10*/  @!PT LDS RZ, [RZ] ;  /* 0x00000000fffff984 */ /* 0x000fe20000000800 */
[----:B------:R4:W-:Y:S06]  /*6c20*/  MEMBAR.ALL.CTA ;  /* 0x0000000000007992 */ /* 0x0009ec0000008000 */
[----:B----4-:R-:W4:Y:S02]  /*6c30*/  FENCE.VIEW.ASYNC.S ;  /* 0x00000000000073c6 */ /* 0x010f240000000000 */
[----:B----4-:R-:W-:Y:S01]  /*6c40*/  SYNCS.ARRIVE.TRANS64.RED.A1T0 RZ, [UR4], RZ ;  /* 0x000000ffffff79a7 */ /* 0x010fe20008100404 */
.L_x_122:
[----:B-1----:R-:W-:Y:S04]  /*6c50*/  SHF.R.U32.HI R3, RZ, 0x15, R28 ;  /* 0x00000015ff037819 */ /* 0x002fe8000001161c */
[----:B------:R-:W-:Y:S01]  /*6c60*/  LOP3.LUT P0, RZ, R3, 0x3, R46, 0x48, !PT ;  /* 0x0000000303ff7812 */ /* 0x000fe2000780482e */
[----:B------:R-:W-:Y:S01]  /*6c70*/  @!UPT UIADD3 URZ, UPT, UPT, URZ, URZ, URZ ;  /* 0x000000fffffff290 */ /* 0x000fe2000fffe0ff */
[----:B--2---:R-:W-:Y:S11]  /*6c80*/  @P4 BRA `(.L_x_125) ;  /* 0x0000000000084947 */ /* 0x004ff60003800000 */
[----:B------:R-:W1:Y:S02]  /*6c90*/  SYNCS.PHASECHK.TRANS64.TRYWAIT P1, [UR50+0x300], R10 ;  /* 0x0003000aff0075a7 */ /* 0x000e640008021132 */
[----:B-1----:R-:W-:Y:S05]  /*6ca0*/  @!P1 BRA `(.L_x_126) ;  /* 0x0000001c00509947 */ /* 0x002fea0003800000 */
.L_x_125:
[----:B------:R-:W-:Y:S05]  /*6cb0*/  @!P0 BRA `(.L_x_127) ;  /* 0x0000000000408947 */ /* 0x000fea0003800000 */
[----:B------:R-:W2:Y:S01]  /*6cc0*/  LDCU.64 UR8, c[0x4][0x68] ;  /* 0x01000d00ff0877ac */ /* 0x000ea20008000a00 */
[----:B------:R-:W-:Y:S01]  /*6cd0*/  MOV R15, 0x0 ;  /* 0x00000000000f7802 */ /* 0x000fe20000000f00 */
[----:B------:R-:W-:Y:S02]  /*6ce0*/  HFMA2 R12, -RZ, RZ, 0, 5.9604644775390625e-08 ;  /* 0x00000001ff0c7431 */ /* 0x000fe400000001ff */
[----:B------:R-:W-:Y:S02]  /*6cf0*/  IMAD.MOV.U32 R8, RZ, RZ, 0x192 ;  /* 0x00000192ff087424 */ /* 0x000fe400078e00ff */
[----:B------:R-:W-:Y:S01]  /*6d00*/  IMAD.MOV.U32 R13, RZ, RZ, RZ ;  /* 0x000000ffff0d7224 */ /* 0x000fe200078e00ff */
[----:B------:R-:W1:Y:S01]  /*6d10*/  LDCU.64 UR6, c[0x4][0x70] ;  /* 0x01000e00ff0677ac */ /* 0x000e620008000a00 */
[----:B------:R-:W3:Y:S01]  /*6d20*/  LDC.64 R14, c[0x4][R15] ;  /* 0x010000000f0e7b82 */ /* 0x000ee20000000a00 */
[----:B------:R-:W4:Y:S01]  /*6d30*/  LDCU.64 UR4, c[0x4][0x8] ;  /* 0x01000100ff0477ac */ /* 0x000f220008000a00 */
[----:B--2---:R-:W-:Y:S01]  /*6d40*/  MOV R5, UR9 ;  /* 0x0000000900057c02 */ /* 0x004fe20008000f00 */
[----:B------:R-:W-:Y:S01]  /*6d50*/  IMAD.U32 R4, RZ, RZ, UR8 ;  /* 0x00000008ff047e24 */ /* 0x000fe2000f8e00ff */
[----:B-1----:R-:W-:Y:S01]  /*6d60*/  MOV R7, UR7 ;  /* 0x0000000700077c02 */ /* 0x002fe20008000f00 */
[----:B------:R-:W-:Y:S01]  /*6d70*/  IMAD.U32 R6, RZ, RZ, UR6 ;  /* 0x00000006ff067e24 */ /* 0x000fe2000f8e00ff */
[----:B----4-:R-:W-:Y:S01]  /*6d80*/  MOV R11, UR5 ;  /* 0x00000005000b7c02 */ /* 0x010fe20008000f00 */
[----:B------:R-:W-:Y:S02]  /*6d90*/  IMAD.U32 R10, RZ, RZ, UR4 ;  /* 0x00000004ff0a7e24 */ /* 0x000fe4000f8e00ff */
[----:B------:R-:W-:Y:S07]  /*6da0*/  LEPC R20, `(.L_x_127) ;  /* 0x000000001014794e */ /* 0x000fee0000000000 */
[----:B---3-5:R-:W-:Y:S05]  /*6db0*/  CALL.ABS.NOINC R14 ;  /* 0x000000000e007343 */ /* 0x028fea0003c00000 */
.L_x_127:
[----:B------:R-:W-:Y:S01]  /*6dc0*/  ISETP.NE.AND P0, PT, R51, RZ, PT ;  /* 0x000000ff3300720c */ /* 0x000fe20003f05270 */
[----:B------:R-:W-:Y:S05]  /*6dd0*/  WARPSYNC.ALL ;  /* 0x0000000000007948 */ /* 0x000fea0003800000 */
[----:B------:R-:W-:Y:S01]  /*6de0*/  R2UR UR4, R28 ;  /* 0x000000001c0472ca */ /* 0x000fe200000e0000 */
[----:B------:R-:W-:Y:S01]  /*6df0*/  UIADD3 UR5, UPT, UPT, UR50, 0x320, URZ ;  /* 0x0000032032057890 */ /* 0x000fe2000fffe0ff */
[C---:B-1----:R-:W-:Y:S01]  /*6e00*/  PRMT R3, R30.reuse, 0x8880, RZ ;  /* 0x000088801e037816 */ /* 0x042fe200000000ff */
[----:B------:R-:W-:Y:S01]  /*6e10*/  UIADD3 UR8, UPT, UPT, UR37, 0x1, URZ ;  /* 0x0000000125087890 */ /* 0x000fe2000fffe0ff */
[C---:B------:R-:W-:Y:S01]  /*6e20*/  SHF.L.U32 R0, R30.reuse, 0x10, RZ ;  /* 0x000000101e007819 */ /* 0x040fe200000006ff */
[----:B------:R-:W-:Y:S01]  /*6e30*/  UPRMT UR5, UR39, 0x654, UR5 ;  /* 0x0000065427057896 */ /* 0x000fe20008000005 */
[----:B------:R-:W-:Y:S01]  /*6e40*/  SHF.L.U32 R21, R30, 0x8, RZ ;  /* 0x000000081e157819 */ /* 0x000fe200000006ff */
[----:B------:R-:W-:Y:S01]  /*6e50*/  BSSY.RECONVERGENT B0, `(.L_x_128) ;  /* 0x0000036000007945 */ /* 0x000fe20003800200 */
[----:B------:R-:W-:Y:S02]  /*6e60*/  SHF.R.S32.HI R0, RZ, 0x18, R0 ;  /* 0x00000018ff007819 */ /* 0x000fe40000011400 */
[C---:B------:R-:W-:Y:S02]  /*6e70*/  SHF.L.U32 R20, R31.reuse, 0x10, RZ ;  /* 0x000000101f147819 */ /* 0x040fe400000006ff */
[----:B------:R-:W-:Y:S01]  /*6e80*/  SHF.R.S32.HI R12, RZ, 0x18, R30 ;  /* 0x00000018ff0c7819 */ /* 0x000fe2000001141e */
[----:B------:R-:W-:Y:S01]  /*6e90*/  LDTM.16dp32bit_t0_t15.x8 R4, tmem[UR4] ;  /* 0x00000004000479ee */ /* 0x000fe20008980000 */
[----:B------:R-:W1:Y:S01]  /*6ea0*/  LDTM.16dp32bit_t16_t31.x8 R4, tmem[UR4+0x8] ;  /* 0x00000804000479ee */ /* 0x000e6200089a0000 */
[----:B------:R-:W-:Y:S01]  /*6eb0*/  NOP ;  /* 0x0000000000007918 */ /* 0x000fe20000000000 */
[----:B-1----:R-:W-:Y:S01]  /*6ec0*/  SYNCS.ARRIVE.TRANS64.RED.A1T0 RZ, [UR5], RZ ;  /* 0x000000ffffff79a7 */ /* 0x002fe20008100405 */
[C---:B------:R-:W-:Y:S02]  /*6ed0*/  PRMT R13, R31.reuse, 0x8880, RZ ;  /* 0x000088801f0d7816 */ /* 0x040fe400000000ff */
[----:B------:R-:W-:Y:S02]  /*6ee0*/  SHF.R.S32.HI R14, RZ, 0x18, R31 ;  /* 0x00000018ff0e7819 */ /* 0x000fe4000001141f */
[----:B------:R-:W-:Y:S04]  /*6ef0*/  SHF.L.U32 R15, R31, 0x8, RZ ;  /* 0x000000081f0f7819 */ /* 0x000fe800000006ff */
[----:B------:R-:W-:Y:S01]  /*6f00*/  SHF.R.S32.HI R15, RZ, 0x18, R15 ;  /* 0x00000018ff0f7819 */ /* 0x000fe2000001140f */
[C---:B----45:R-:W-:Y:S02]  /*6f10*/  IMAD R4, R27.reuse, R4, RZ ;  /* 0x000000041b047224 */ /* 0x070fe400078e02ff */
[----:B------:R-:W-:Y:S02]  /*6f20*/  IMAD R5, R27, R5, RZ ;  /* 0x000000051b057224 */ /* 0x000fe400078e02ff */
[----:B------:R-:W-:Y:S01]  /*6f30*/  IMAD R4, R3, UR38, R4 ;  /* 0x0000002603047c24 */ /* 0x000fe2000f8e0204 */
[----:B------:R-:W-:Y:S01]  /*6f40*/  SHF.R.S32.HI R3, RZ, 0x18, R21 ;  /* 0x00000018ff037819 */ /* 0x000fe20000011415 */
[C---:B------:R-:W-:Y:S02]  /*6f50*/  IMAD R6, R27.reuse, R6, RZ ;  /* 0x000000061b067224 */ /* 0x040fe400078e02ff */
[C---:B------:R-:W-:Y:S02]  /*6f60*/  IMAD R7, R27.reuse, R7, RZ ;  /* 0x000000071b077224 */ /* 0x040fe400078e02ff */
[----:B------:R-:W-:Y:S01]  /*6f70*/  IMAD R5, R0, UR38, R5 ;  /* 0x0000002600057c24 */ /* 0x000fe2000f8e0205 */
[----:B------:R-:W-:Y:S01]  /*6f80*/  SHF.R.S32.HI R0, RZ, 0x18, R20 ;  /* 0x00000018ff007819 */ /* 0x000fe20000011414 */
[----:B------:R-:W-:Y:S02]  /*6f90*/  IMAD R8, R27, R8, RZ ;  /* 0x000000081b087224 */ /* 0x000fe400078e02ff */
[----:B------:R-:W-:Y:S02]  /*6fa0*/  IMAD R6, R3, UR38, R6 ;  /* 0x0000002603067c24 */ /* 0x000fe4000f8e0206 */
[----:B------:R-:W-:Y:S02]  /*6fb0*/  IMAD R9, R27, R9, RZ ;  /* 0x000000091b097224 */ /* 0x000fe400078e02ff */
[----:B------:R-:W-:Y:S02]  /*6fc0*/  IMAD R7, R12, UR38, R7 ;  /* 0x000000260c077c24 */ /* 0x000fe4000f8e0207 */
[----:B------:R-:W-:Y:S02]  /*6fd0*/  IMAD R8, R13, UR38, R8 ;  /* 0x000000260d087c24 */ /* 0x000fe4000f8e0208 */
[----:B------:R-:W-:Y:S01]  /*6fe0*/  IMAD R10, R27, R10, RZ ;  /* 0x0000000a1b0a7224 */ /* 0x000fe200078e02ff */
[----:B------:R-:W-:Y:S01]  /*6ff0*/  I2IP.S8.S32.SAT R28, R7, R6, RZ ;  /* 0x00000006071c7239 */ /* 0x000fe200000014ff */
[----:B------:R-:W-:Y:S02]  /*7000*/  IMAD R9, R0, UR38, R9 ;  /* 0x0000002600097c24 */ /* 0x000fe4000f8e0209 */
[----:B------:R-:W-:Y:S01]  /*7010*/  IMAD R11, R27, R11, RZ ;  /* 0x0000000b1b0b7224 */ /* 0x000fe200078e02ff */
[----:B------:R-:W-:Y:S01]  /*7020*/  I2IP.S8.S32.SAT R20, R5, R4, R28 ;  /* 0x0000000405147239 */ /* 0x000fe2000000141c */
[----:B------:R-:W-:Y:S02]  /*7030*/  IMAD R10, R15, UR38, R10 ;  /* 0x000000260f0a7c24 */ /* 0x000fe4000f8e020a */
[----:B------:R-:W-:Y:S05]  /*7040*/  IMAD R11, R14, UR38, R11 ;  /* 0x000000260e0b7c24 */ /* 0x000fea000f8e020b */
[----:B------:R-:W-:Y:S04]  /*7050*/  I2IP.S8.S32.SAT R12, R11, R10, RZ ;  /* 0x0000000a0b0c7239 */ /* 0x000fe800000014ff */
[----:B------:R-:W-:Y:S05]  /*7060*/  I2IP.S8.S32.SAT R21, R9, R8, R12 ;  /* 0x0000000809157239 */ /* 0x000fea000000140c */
[----:B------:R1:W-:Y:S01]  /*7070*/  STS.64 [R45+UR46+0x800], R20 ;  /* 0x000800142d007988 */ /* 0x0003e20008000a2e */
[----:B------:R-:W-:Y:S01]  /*7080*/  @!PT LDS RZ, [RZ] ;  /* 0x00000000fffff984 */ /* 0x000fe20000000800 */
[----:B------:R-:W-:Y:S01]  /*7090*/  @!PT LDS RZ, [RZ] ;  /* 0x00000000fffff984 */ /* 0x000fe20000000800 */
[----:B------:R-:W-:Y:S01]  /*70a0*/  @!PT LDS RZ, [RZ] ;  /* 0x00000000fffff984 */ /* 0x000fe20000000800 */
[----:B------:R-:W-:Y:S01]  /*70b0*/  @!PT LDS RZ, [RZ] ;  /* 0x00000000fffff984 */ /* 0x000fe20000000800 */
[----:B------:R2:W-:Y:S06]  /*70c0*/  MEMBAR.ALL.CTA ;  /* 0x0000000000007992 */ /* 0x0005ec0000008000 */
[----:B--2---:R-:W2:Y:S02]  /*70d0*/  FENCE.VIEW.ASYNC.S ;  /* 0x00000000000073c6 */ /* 0x004ea40000000000 */
[----:B--2---:R-:W-:Y:S06]  /*70e0*/  BAR.SYNC.DEFER_BLOCKING 0x1, 0x80 ;  /* 0x0042000000007b1d */ /* 0x004fec0000010000 */
[----:B------:R-:W-:Y:S05]  /*70f0*/  @P0 BRA `(.L_x_129) ;  /* 0x00000000002c0947 */ /* 0x000fea0003800000 */
[----:B------:R-:W-:Y:S01]  /*7100*/  R2UR UR10, R39 ;  /* 0x00000000270a72ca */ /* 0x000fe200000e0000 */
[----:B------:R-:W-:Y:S01]  /*7110*/  UIADD3 UR12, UP0, UPT, UR48, 0x680, URZ ;  /* 0x00000680300c7890 */ /* 0x000fe2000ff1e0ff */
[----:B------:R-:W-:Y:S01]  /*7120*/  R2UR UR9, R41 ;  /* 0x00000000290972ca */ /* 0x000fe200000e0000 */
[----:B------:R-:W-:Y:S02]  /*7130*/  UIADD3 UR4, UPT, UPT, UR46, 0x800, URZ ;  /* 0x000008002e047890 */ /* 0x000fe4000fffe0ff */
[----:B------:R-:W-:Y:S01]  /*7140*/  UIADD3.X UR13, UPT, UPT, URZ, UR49, URZ, UP0, !UPT ;  /* 0x00000031ff0d7290 */ /* 0x000fe200087fe4ff */
[----:B------:R-:W-:Y:S07]  /*7150*/  UMOV UR7, UR36 ;  /* 0x0000002400077c82 */ /* 0x000fee0008000000 */
[----:B------:R-:W-:Y:S02]  /*7160*/  USHF.L.U32 UR5, UR10, 0x4, URZ ;  /* 0x000000040a057899 */ /* 0x000fe400080006ff */
[----:B------:R-:W-:Y:S09]  /*7170*/  USHF.L.U32 UR6, UR9, 0x6, URZ ;  /* 0x0000000609067899 */ /* 0x000ff200080006ff */
[----:B------:R2:W-:Y:S01]  /*7180*/  UTMASTG.3D [UR4], [UR12] ;  /* 0x000000040c0073b5 */ /* 0x0005e20008010000 */
[----:B------:R0:W-:Y:S01]  /*7190*/  UTMACMDFLUSH ;  /* 0x00000000000079b7 */ /* 0x0001e20000000000 */
[----:B--2---:R-:W-:Y:S04]  /*71a0*/  DEPBAR.LE SB0, 0x0 ;  /* 0x000080000000791a */ /* 0x004fe80000000000 */
.L_x_129:
[----:B------:R-:W-:Y:S05]  /*71b0*/  BSYNC.RECONVERGENT B0 ;  /* 0x0000000000007941 */ /* 0x000fea0003800200 */
.L_x_128:
[----:B------:R-:W-:Y:S01]  /*71c0*/  BAR.SYNC.DEFER_BLOCKING 0x1, 0x80 ;  /* 0x0042000000007b1d */ /* 0x000fe20000010000 */
[----:B------:R-:W-:Y:S01]  /*71d0*/  ISETP.NE.AND P1, PT, R52, RZ, PT ;  /* 0x000000ff3400720c */ /* 0x000fe20003f25270 */
[----:B------:R-:W-:Y:S01]  /*71e0*/  UISETP.NE.AND UP0, UPT, UR8, 0x4, UPT ;  /* 0x000000040800788c */ /* 0x000fe2000bf05270 */
[----:B------:R-:W-:Y:S01]  /*71f0*/  ISETP.NE.AND P0, PT, R53, 0x2, PT ;  /* 0x000000023500780c */ /* 0x000fe20003f05270 */
[----:B------:R-:W-:Y:S02]  /*7200*/  IMAD.IADD R39, R23, 0x1, R29 ;  /* 0x0000000117277824 */ /* 0x000fe400078e021d */
[----:B------:R-:W-:Y:S01]  /*7210*/  USEL UR4, URZ, 0x1, UP0 ;  /* 0x00000001ff047887 */ /* 0x000fe20008000000 */
[----:B------:R-:W-:Y:S01]  /*7220*/  SEL R0, RZ, 0x1, P0 ;  /* 0x00000001ff007807 */ /* 0x000fe20000000000 */
[----:B------:R-:W-:Y:S01]  /*7230*/  USEL UR37, UR8, URZ, UP0 ;  /* 0x000000ff08257287 */ /* 0x000fe20008000000 */
[----:B------:R-:W-:Y:S01]  /*7240*/  SEL R53, R53, RZ, P0 ;  /* 0x000000ff35357207 */ /* 0x000fe20000000000 */
[----:B------:R-:W-:Y:S01]  /*7250*/  IMAD.IADD R41, R25, 0x1, R38 ;  /* 0x0000000119297824 */ /* 0x000fe200078e0226 */
[----:B------:R-:W-:Y:S02]  /*7260*/  LOP3.LUT R49, R49, R0, RZ, 0x3c, !PT ;  /* 0x0000000031317212 */ /* 0x000fe400078e3cff */
[----:B------:R-:W-:Y:S02]  /*7270*/  LOP3.LUT R50, R50, UR4, RZ, 0x3c, !PT ;  /* 0x0000000432327c12 */ /* 0x000fe4000f8e3cff */
[----:B------:R-:W-:Y:S01]  /*7280*/  @P1 R2UR UR36, R47 ;  /* 0x000000002f2412ca */ /* 0x000fe200000e0000 */
[----:B------:R-:W-:Y:S03]  /*7290*/  @!UPT UIADD3 URZ, UPT, UPT, URZ, URZ, URZ ;  /* 0x000000fffffff290 */ /* 0x000fe6000fffe0ff */
[----:B------:R-:W-:Y:S11]  /*72a0*/  @P1 BRA `(.L_x_130) ;  /* 0xffffffec00b81947 */ /* 0x000ff6000383ffff */
[----:B------:R-:W-:Y:S05]  /*72b0*/  EXIT ;  /* 0x000000000000794d */ /* 0x000fea0003800000 */
.L_x_20:
[----:B----4-:R4:W1:Y:S02]  /*72c0*/  SYNCS.PHASECHK.TRANS64.TRYWAIT P0, [R4+URZ+0x350], R5 ;  /* 0x00035005040075a7 */ /* 0x01086400080011ff */
[----:B-1----:R-:W-:Y:S05]  /*72d0*/  @!P0 NANOSLEEP.SYNCS 0x989680 ;  /* 0x009896800000895d */ /* 0x002fea0003900000 */
[----:B------:R-:W1:Y:S02]  /*72e0*/  @!P0 SYNCS.PHASECHK.TRANS64 P0, [R4+URZ+0x350], R5 ;  /* 0x00035005040085a7 */ /* 0x000e6400080010ff */
[----:B-1----:R-:W-:Y:S05]  /*72f0*/  @!P0 BRA `(.L_x_20) ;  /* 0xfffffffc00f08947 */ /* 0x002fea000383ffff */
[----:B------:R-:W-:Y:S05]  /*7300*/  BRA `(.L_x_131) ;  /* 0xffffffa400e07947 */ /* 0x000fea000383ffff */
.L_x_23:
[----:B-1----:R-:W-:-:S07]  /*7310*/  MOV R4, UR33 ;  /* 0x0000002100047c02 */ /* 0x002fce0008000f00 */
.L_x_132:
[----:B-1----:R1:W4:Y:S02]  /*7320*/  SYNCS.PHASECHK.TRANS64.TRYWAIT P0, [R4+URZ+0x160], R7 ;  /* 0x00016007040075a7 */ /* 0x00232400080011ff */
[----:B----4-:R-:W-:Y:S05]  /*7330*/  @!P0 NANOSLEEP.SYNCS 0x989680 ;  /* 0x009896800000895d */ /* 0x010fea0003900000 */
[----:B------:R-:W4:Y:S02]  /*7340*/  @!P0 SYNCS.PHASECHK.TRANS64 P0, [R4+URZ+0x160], R7 ;  /* 0x00016007040085a7 */ /* 0x000f2400080010ff */
[----:B----4-:R-:W-:Y:S05]  /*7350*/  @!P0 BRA `(.L_x_132) ;  /* 0xfffffffc00f08947 */ /* 0x010fea000383ffff */
[----:B------:R-:W-:Y:S05]  /*7360*/  BRA `(.L_x_22) ;  /* 0xffffffa800307947 */ /* 0x000fea000383ffff */
.L_x_29:
[----:B-1----:R-:W-:-:S07]  /*7370*/  MOV R4, UR17 ;  /* 0x0000001100047c02 */ /* 0x002fce0008000f00 */
.L_x_133:
[----:B-1----:R1:W4:Y:S02]  /*7380*/  SYNCS.PHASECHK.TRANS64.TRYWAIT P0, [R4+URZ+0x160], R7 ;  /* 0x00016007040075a7 */ /* 0x00232400080011ff */
[----:B----4-:R-:W-:Y:S05]  /*7390*/  @!P0 NANOSLEEP.SYNCS 0x989680 ;  /* 0x009896800000895d */ /* 0x010fea0003900000 */
[----:B------:R-:W4:Y:S02]  /*73a0*/  @!P0 SYNCS.PHASECHK.TRANS64 P0, [R4+URZ+0x160], R7 ;  /* 0x00016007040085a7 */ /* 0x000f2400080010ff */
[----:B----4-:R-:W-:Y:S05]  /*73b0*/  @!P0 BRA `(.L_x_133) ;  /* 0xfffffffc00f08947 */ /* 0x010fea000383ffff */
[----:B------:R-:W-:Y:S05]  /*73c0*/  BRA `(.L_x_28) ;  /* 0xffffffa800d87947 */ /* 0x000fea000383ffff */
.L_x_33:
[----:B-1----:R1:W4:Y:S02]  /*73d0*/  SYNCS.PHASECHK.TRANS64.TRYWAIT P0, [R8+URZ+0x2e0], R5 ;  /* 0x0002e005080075a7 */ /* 0x00232400080011ff */
[----:B----4-:R-:W-:Y:S05]  /*73e0*/  @!P0 NANOSLEEP.SYNCS 0x989680 ;  /* 0x009896800000895d */ /* 0x010fea0003900000 */
[----:B------:R-:W4:Y:S02]  /*73f0*/  @!P0 SYNCS.PHASECHK.TRANS64 P0, [R8+URZ+0x2e0], R5 ;  /* 0x0002e005080085a7 */ /* 0x000f2400080010ff */
[----:B----4-:R-:W-:Y:S05]  /*7400*/  @!P0 BRA `(.L_x_33) ;  /* 0xfffffffc00f08947 */ /* 0x010fea000383ffff */
[----:B------:R-:W-:Y:S05]  /*7410*/  BRA `(.L_x_134) ;  /* 0xffffffac00687947 */ /* 0x000fea000383ffff */
.L_x_37:
[----:B------:R-:W-:-:S07]  /*7420*/  MOV R0, UR5 ;  /* 0x0000000500007c02 */ /* 0x000fce0008000f00 */
.L_x_135:
[----:B-1----:R1:W2:Y:S02]  /*7430*/  SYNCS.PHASECHK.TRANS64.TRYWAIT P0, [R0+URZ], R3 ;  /* 0x00000003000075a7 */ /* 0x0022a400080011ff */
[----:B--2---:R-:W-:Y:S05]  /*7440*/  @!P0 NANOSLEEP.SYNCS 0x989680 ;  /* 0x009896800000895d */ /* 0x004fea0003900000 */
[----:B------:R-:W2:Y:S02]  /*7450*/  @!P0 SYNCS.PHASECHK.TRANS64 P0, [R0+URZ], R3 ;  /* 0x00000003000085a7 */ /* 0x000ea400080010ff */
[----:B--2---:R-:W-:Y:S05]  /*7460*/  @!P0 BRA `(.L_x_135) ;  /* 0xfffffffc00f08947 */ /* 0x004fea000383ffff */
[----:B------:R-:W-:Y:S05]  /*7470*/  BRA `(.L_x_136) ;  /* 0xffffffb000d87947 */ /* 0x000fea000383ffff */
.L_x_38:
[----:B------:R-:W-:-:S07]  /*7480*/  MOV R0, UR5 ;  /* 0x0000000500007c02 */ /* 0x000fce0008000f00 */
.L_x_137:
[----:B-1----:R1:W2:Y:S02]  /*7490*/  SYNCS.PHASECHK.TRANS64.TRYWAIT P0, [R0+URZ], R3 ;  /* 0x00000003000075a7 */ /* 0x0022a400080011ff */
[----:B--2---:R-:W-:Y:S05]  /*74a0*/  @!P0 NANOSLEEP.SYNCS 0x989680 ;  /* 0x009896800000895d */ /* 0x004fea0003900000 */
[----:B------:R-:W2:Y:S02]  /*74b0*/  @!P0 SYNCS.PHASECHK.TRANS64 P0, [R0+URZ], R3 ;  /* 0x00000003000085a7 */ /* 0x000ea400080010ff */
[----:B--2---:R-:W-:Y:S05]  /*74c0*/  @!P0 BRA `(.L_x_137) ;  /* 0xfffffffc00f08947 */ /* 0x004fea000383ffff */
[----:B------:R-:W-:Y:S05]  /*74d0*/  BRA `(.L_x_138) ;  /* 0xffffffb000e47947 */ /* 0x000fea000383ffff */
.L_x_39:
[----:B------:R-:W-:-:S07]  /*74e0*/  MOV R0, UR5 ;  /* 0x0000000500007c02 */ /* 0x000fce0008000f00 */
.L_x_139:
[----:B-1----:R1:W2:Y:S02]  /*74f0*/  SYNCS.PHASECHK.TRANS64.TRYWAIT P0, [R0+URZ], R3 ;  /* 0x00000003000075a7 */ /* 0x0022a400080011ff */
[----:B--2---:R-:W-:Y:S05]  /*7500*/  @!P0 NANOSLEEP.SYNCS 0x989680 ;  /* 0x009896800000895d */ /* 0x004fea0003900000 */
[----:B------:R-:W2:Y:S02]  /*7510*/  @!P0 SYNCS.PHASECHK.TRANS64 P0, [R0+URZ], R3 ;  /* 0x00000003000085a7 */ /* 0x000ea400080010ff */
[----:B--2---:R-:W-:Y:S05]  /*7520*/  @!P0 BRA `(.L_x_139) ;  /* 0xfffffffc00f08947 */ /* 0x004fea000383ffff */
[----:B------:R-:W-:Y:S05]  /*7530*/  BRA `(.L_x_140) ;  /* 0xffffffb000f07947 */ /* 0x000fea000383ffff */
.L_x_40:
[----:B------:R-:W-:-:S07]  /*7540*/  MOV R0, UR5 ;  /* 0x0000000500007c02 */ /* 0x000fce0008000f00 */
.L_x_141:
[----:B-1----:R1:W2:Y:S02]  /*7550*/  SYNCS.PHASECHK.TRANS64.TRYWAIT P0, [R0+URZ], R3 ;  /* 0x00000003000075a7 */ /* 0x0022a400080011ff */
[----:B--2---:R-:W-:Y:S05]  /*7560*/  @!P0 NANOSLEEP.SYNCS 0x989680 ;  /* 0x009896800000895d */ /* 0x004fea0003900000 */
[----:B------:R-:W2:Y:S02]  /*7570*/  @!P0 SYNCS.PHASECHK.TRANS64 P0, [R0+URZ], R3 ;  /* 0x00000003000085a7 */ /* 0x000ea400080010ff */
[----:B--2---:R-:W-:Y:S05]  /*7580*/  @!P0 BRA `(.L_x_141) ;  /* 0xfffffffc00f08947 */ /* 0x004fea000383ffff */
[----:B------:R-:W-:Y:S05]  /*7590*/  BRA `(.L_x_142) ;  /* 0xffffffb000fc7947 */ /* 0x000fea000383ffff */
.L_x_41:
[----:B------:R-:W-:-:S07]  /*75a0*/  MOV R0, UR5 ;  /* 0x0000000500007c02 */ /* 0x000fce0008000f00 */
.L_x_143:
[----:B-1----:R1:W2:Y:S02]  /*75b0*/  SYNCS.PHASECHK.TRANS64.TRYWAIT P0, [R0+URZ], R3 ;  /* 0x00000003000075a7 */ /* 0x0022a400080011ff */
[----:B--2---:R-:W-:Y:S05]  /*75c0*/  @!P0 NANOSLEEP.SYNCS 0x989680 ;  /* 0x009896800000895d */ /* 0x004fea0003900000 */
[----:B------:R-:W2:Y:S02]  /*75d0*/  @!P0 SYNCS.PHASECHK.TRANS64 P0, [R0+URZ], R3 ;  /* 0x00000003000085a7 */ /* 0x000ea400080010ff */
[----:B--2---:R-:W-:Y:S05]  /*75e0*/  @!P0 BRA `(.L_x_143) ;  /* 0xfffffffc00f08947 */ /* 0x004fea000383ffff */
[----:B------:R-:W-:Y:S05]  /*75f0*/  BRA `(.L_x_144) ;  /* 0xffffffb400087947 */ /* 0x000fea000383ffff */
.L_x_42:
[----:B------:R-:W-:-:S07]  /*7600*/  MOV R0, UR5 ;  /* 0x0000000500007c02 */ /* 0x000fce0008000f00 */
.L_x_145:
[----:B-1----:R1:W2:Y:S02]  /*7610*/  SYNCS.PHASECHK.TRANS64.TRYWAIT P0, [R0+URZ], R3 ;  /* 0x00000003000075a7 */ /* 0x0022a400080011ff */
[----:B--2---:R-:W-:Y:S05]  /*7620*/  @!P0 NANOSLEEP.SYNCS 0x989680 ;  /* 0x009896800000895d */ /* 0x004fea0003900000 */
[----:B------:R-:W2:Y:S02]  /*7630*/  @!P0 SYNCS.PHASECHK.TRANS64 P0, [R0+URZ], R3 ;  /* 0x00000003000085a7 */ /* 0x000ea400080010ff */
[----:B--2---:R-:W-:Y:S05]  /*7640*/  @!P0 BRA `(.L_x_145) ;  /* 0xfffffffc00f08947 */ /* 0x004fea000383ffff */
[----:B------:R-:W-:Y:S05]  /*7650*/  BRA `(.L_x_146) ;  /* 0xffffffb400147947 */ /* 0x000fea000383ffff */
.L_x_43:
[----:B------:R-:W-:-:S07]  /*7660*/  MOV R0, UR5 ;  /* 0x0000000500007c02 */ /* 0x000fce0008000f00 */
.L_x_147:
[----:B-1----:R1:W2:Y:S02]  /*7670*/  SYNCS.PHASECHK.TRANS64.TRYWAIT P0, [R0+URZ], R3 ;  /* 0x00000003000075a7 */ /* 0x0022a400080011ff */
[----:B--2---:R-:W-:Y:S05]  /*7680*/  @!P0 NANOSLEEP.SYNCS 0x989680 ;  /* 0x009896800000895d */ /* 0x004fea0003900000 */
[----:B------:R-:W2:Y:S02]  /*7690*/  @!P0 SYNCS.PHASECHK.TRANS64 P0, [R0+URZ], R3 ;  /* 0x00000003000085a7 */ /* 0x000ea400080010ff */
[----:B--2---:R-:W-:Y:S05]  /*76a0*/  @!P0 BRA `(.L_x_147) ;  /* 0xfffffffc00f08947 */ /* 0x004fea000383ffff */
[----:B------:R-:W-:Y:S05]  /*76b0*/  BRA `(.L_x_148) ;  /* 0xffffffb400207947 */ /* 0x000fea000383ffff */
.L_x_44:
[----:B------:R-:W-:-:S07]  /*76c0*/  MOV R0, UR5 ;  /* 0x0000000500007c02 */ /* 0x000fce0008000f00 */
.L_x_149:
[----:B-1----:R1:W2:Y:S02]  /*76d0*/  SYNCS.PHASECHK.TRANS64.TRYWAIT P0, [R0+URZ], R3 ;  /* 0x00000003000075a7 */ /* 0x0022a400080011ff */
[----:B--2---:R-:W-:Y:S05]  /*76e0*/  @!P0 NANOSLEEP.SYNCS 0x989680 ;  /* 0x009896800000895d */ /* 0x004fea0003900000 */
[----:B------:R-:W2:Y:S02]  /*76f0*/  @!P0 SYNCS.PHASECHK.TRANS64 P0, [R0+URZ], R3 ;  /* 0x00000003000085a7 */ /* 0x000ea400080010ff */
[----:B--2---:R-:W-:Y:S05]  /*7700*/  @!P0 BRA `(.L_x_149) ;  /* 0xfffffffc00f08947 */ /* 0x004fea000383ffff */
[----:B------:R-:W-:Y:S05]  /*7710*/  BRA `(.L_x_150) ;  /* 0xffffffb4002c7947 */ /* 0x000fea000383ffff */
.L_x_45:
[----:B------:R-:W-:-:S07]  /*7720*/  MOV R0, UR5 ;  /* 0x0000000500007c02 */ /* 0x000fce0008000f00 */
.L_x_151:
[----:B-1----:R1:W2:Y:S02]  /*7730*/  SYNCS.PHASECHK.TRANS64.TRYWAIT P0, [R0+URZ], R3 ;  /* 0x00000003000075a7 */ /* 0x0022a400080011ff */
[----:B--2---:R-:W-:Y:S05]  /*7740*/  @!P0 NANOSLEEP.SYNCS 0x989680 ;  /* 0x009896800000895d */ /* 0x004fea0003900000 */
[----:B------:R-:W2:Y:S02]  /*7750*/  @!P0 SYNCS.PHASECHK.TRANS64 P0, [R0+URZ], R3 ;  /* 0x00000003000085a7 */ /* 0x000ea400080010ff */
[----:B--2---:R-:W-:Y:S05]  /*7760*/  @!P0 BRA `(.L_x_151) ;  /* 0xfffffffc00f08947 */ /* 0x004fea000383ffff */
[----:B------:R-:W-:Y:S05]  /*7770*/  BRA `(.L_x_152) ;  /* 0xffffffb400387947 */ /* 0x000fea000383ffff */
.L_x_46:
[----:B------:R-:W-:-:S07]  /*7780*/  MOV R0, UR5 ;  /* 0x0000000500007c02 */ /* 0x000fce0008000f00 */
.L_x_153:
[----:B-1----:R1:W2:Y:S02]  /*7790*/  SYNCS.PHASECHK.TRANS64.TRYWAIT P0, [R0+URZ], R3 ;  /* 0x00000003000075a7 */ /* 0x0022a400080011ff */
[----:B--2---:R-:W-:Y:S05]  /*77a0*/  @!P0 NANOSLEEP.SYNCS 0x989680 ;  /* 0x009896800000895d */ /* 0x004fea0003900000 */
[----:B------:R-:W2:Y:S02]  /*77b0*/  @!P0 SYNCS.PHASECHK.TRANS64 P0, [R0+URZ], R3 ;  /* 0x00000003000085a7 */ /* 0x000ea400080010ff */
[----:B--2---:R-:W-:Y:S05]  /*77c0*/  @!P0 BRA `(.L_x_153) ;  /* 0xfffffffc00f08947 */ /* 0x004fea000383ffff */
[----:B------:R-:W-:Y:S05]  /*77d0*/  BRA `(.L_x_154) ;  /* 0xffffffb400447947 */ /* 0x000fea000383ffff */
.L_x_47:
[----:B------:R-:W-:-:S07]  /*77e0*/  MOV R0, UR5 ;  /* 0x0000000500007c02 */ /* 0x000fce0008000f00 */
.L_x_155:
[----:B-1----:R1:W2:Y:S02]  /*77f0*/  SYNCS.PHASECHK.TRANS64.TRYWAIT P0, [R0+URZ], R3 ;  /* 0x00000003000075a7 */ /* 0x0022a400080011ff */
[----:B--2---:R-:W-:Y:S05]  /*7800*/  @!P0 NANOSLEEP.SYNCS 0x989680 ;  /* 0x009896800000895d */ /* 0x004fea0003900000 */
[----:B------:R-:W2:Y:S02]  /*7810*/  @!P0 SYNCS.PHASECHK.TRANS64 P0, [R0+URZ], R3 ;  /* 0x00000003000085a7 */ /* 0x000ea400080010ff */
[----:B--2---:R-:W-:Y:S05]  /*7820*/  @!P0 BRA `(.L_x_155) ;  /* 0xfffffffc00f08947 */ /* 0x004fea000383ffff */
[----:B------:R-:W-:Y:S05]  /*7830*/  BRA `(.L_x_156) ;  /* 0xffffffb400507947 */ /* 0x000fea000383ffff */
.L_x_48:
[----:B------:R-:W-:-:S07]  /*7840*/  MOV R0, UR5 ;  /* 0x0000000500007c02 */ /* 0x000fce0008000f00 */
.L_x_157:
[----:B-1----:R1:W2:Y:S02]  /*7850*/  SYNCS.PHASECHK.TRANS64.TRYWAIT P0, [R0+URZ], R3 ;  /* 0x00000003000075a7 */ /* 0x0022a400080011ff */
[----:B--2---:R-:W-:Y:S05]  /*7860*/  @!P0 NANOSLEEP.SYNCS 0x989680 ;  /* 0x009896800000895d */ /* 0x004fea0003900000 */
[----:B------:R-:W2:Y:S02]  /*7870*/  @!P0 SYNCS.PHASECHK.TRANS64 P0, [R0+URZ], R3 ;  /* 0x00000003000085a7 */ /* 0x000ea400080010ff */
[----:B--2---:R-:W-:Y:S05]  /*7880*/  @!P0 BRA `(.L_x_157) ;  /* 0xfffffffc00f08947 */ /* 0x004fea000383ffff */
[----:B------:R-:W-:Y:S05]  /*7890*/  BRA `(.L_x_158) ;  /* 0xffffffb4005c7947 */ /* 0x000fea000383ffff */
.L_x_49:
[----:B------:R-:W-:-:S07]  /*78a0*/  MOV R0, UR5 ;  /* 0x0000000500007c02 */ /* 0x000fce0008000f00 */
.L_x_159:
[----:B-1----:R1:W2:Y:S02]  /*78b0*/  SYNCS.PHASECHK.TRANS64.TRYWAIT P0, [R0+URZ], R3 ;  /* 0x00000003000075a7 */ /* 0x0022a400080011ff */
[----:B--2---:R-:W-:Y:S05]  /*78c0*/  @!P0 NANOSLEEP.SYNCS 0x989680 ;  /* 0x009896800000895d */ /* 0x004fea0003900000 */
[----:B------:R-:W2:Y:S02]  /*78d0*/  @!P0 SYNCS.PHASECHK.TRANS64 P0, [R0+URZ], R3 ;  /* 0x00000003000085a7 */ /* 0x000ea400080010ff */
[----:B--2---:R-:W-:Y:S05]  /*78e0*/  @!P0 BRA `(.L_x_159) ;  /* 0xfffffffc00f08947 */ /* 0x004fea000383ffff */
[----:B------:R-:W-:Y:S05]  /*78f0*/  BRA `(.L_x_160) ;  /* 0xffffffb400687947 */ /* 0x000fea000383ffff */
.L_x_50:
[----:B------:R-:W-:-:S07]  /*7900*/  MOV R0, UR5 ;  /* 0x0000000500007c02 */ /* 0x000fce0008000f00 */
.L_x_161:
[----:B-1----:R1:W2:Y:S02]  /*7910*/  SYNCS.PHASECHK.TRANS64.TRYWAIT P0, [R0+URZ], R3 ;  /* 0x00000003000075a7 */ /* 0x0022a400080011ff */
[----:B--2---:R-:W-:Y:S05]  /*7920*/  @!P0 NANOSLEEP.SYNCS 0x989680 ;  /* 0x009896800000895d */ /* 0x004fea0003900000 */
[----:B------:R-:W2:Y:S02]  /*7930*/  @!P0 SYNCS.PHASECHK.TRANS64 P0, [R0+URZ], R3 ;  /* 0x00000003000085a7 */ /* 0x000ea400080010ff */
[----:B--2---:R-:W-:Y:S05]  /*7940*/  @!P0 BRA `(.L_x_161) ;  /* 0xfffffffc00f08947 */ /* 0x004fea000383ffff */
[----:B------:R-:W-:Y:S05]  /*7950*/  BRA `(.L_x_162) ;  /* 0xffffffb400747947 */ /* 0x000fea000383ffff */
.L_x_51:
[----:B------:R-:W-:-:S07]  /*7960*/  MOV R0, UR5 ;  /* 0x0000000500007c02 */ /* 0x000fce0008000f00 */
.L_x_163:
[----:B-1----:R1:W2:Y:S02]  /*7970*/  SYNCS.PHASECHK.TRANS64.TRYWAIT P0, [R0+URZ], R3 ;  /* 0x00000003000075a7 */ /* 0x0022a400080011ff */
[----:B--2---:R-:W-:Y:S05]  /*7980*/  @!P0 NANOSLEEP.SYNCS 0x989680 ;  /* 0x009896800000895d */ /* 0x004fea0003900000 */
[----:B------:R-:W2:Y:S02]  /*7990*/  @!P0 SYNCS.PHASECHK.TRANS64 P0, [R0+URZ], R3 ;  /* 0x00000003000085a7 */ /* 0x000ea400080010ff */
[----:B--2---:R-:W-:Y:S05]  /*79a0*/  @!P0 BRA `(.L_x_163) ;  /* 0xfffffffc00f08947 */ /* 0x004fea000383ffff */
[----:B------:R-:W-:Y:S05]  /*79b0*/  BRA `(.L_x_164) ;  /* 0xffffffb400807947 */ /* 0x000fea000383ffff */
.L_x_52:
[----:B------:R-:W-:-:S07]  /*79c0*/  MOV R0, UR5 ;  /* 0x0000000500007c02 */ /* 0x000fce0008000f00 */
.L_x_165:
[----:B-1----:R1:W2:Y:S02]  /*79d0*/  SYNCS.PHASECHK.TRANS64.TRYWAIT P0, [R0+URZ], R3 ;  /* 0x00000003000075a7 */ /* 0x0022a400080011ff */
[----:B--2---:R-:W-:Y:S05]  /*79e0*/  @!P0 NANOSLEEP.SYNCS 0x989680 ;  /* 0x009896800000895d */ /* 0x004fea0003900000 */
[----:B------:R-:W2:Y:S02]  /*79f0*/  @!P0 SYNCS.PHASECHK.TRANS64 P0, [R0+URZ], R3 ;  /* 0x00000003000085a7 */ /* 0x000ea400080010ff */
[----:B--2---:R-:W-:Y:S05]  /*7a00*/  @!P0 BRA `(.L_x_165) ;  /* 0xfffffffc00f08947 */ /* 0x004fea000383ffff */
[----:B------:R-:W-:Y:S05]  /*7a10*/  BRA `(.L_x_166) ;  /* 0xffffffb4008c7947 */ /* 0x000fea000383ffff */
.L_x_53:
[----:B------:R-:W-:-:S07]  /*7a20*/  MOV R0, UR5 ;  /* 0x0000000500007c02 */ /* 0x000fce0008000f00 */
.L_x_167:
[----:B-1----:R1:W2:Y:S02]  /*7a30*/  SYNCS.PHASECHK.TRANS64.TRYWAIT P0, [R0+URZ], R3 ;  /* 0x00000003000075a7 */ /* 0x0022a400080011ff */
[----:B--2---:R-:W-:Y:S05]  /*7a40*/  @!P0 NANOSLEEP.SYNCS 0x989680 ;  /* 0x009896800000895d */ /* 0x004fea0003900000 */
[----:B------:R-:W2:Y:S02]  /*7a50*/  @!P0 SYNCS.PHASECHK.TRANS64 P0, [R0+URZ], R3 ;  /* 0x00000003000085a7 */ /* 0x000ea400080010ff */
[----:B--2---:R-:W-:Y:S05]  /*7a60*/  @!P0 BRA `(.L_x_167) ;  /* 0xfffffffc00f08947 */ /* 0x004fea000383ffff */
[----:B------:R-:W-:Y:S05]  /*7a70*/  BRA `(.L_x_168) ;  /* 0xffffffb400987947 */ /* 0x000fea000383ffff */
.L_x_54:
[----:B------:R-:W-:-:S07]  /*7a80*/  MOV R0, UR5 ;  /* 0x0000000500007c02 */ /* 0x000fce0008000f00 */
.L_x_169:
[----:B-1----:R1:W2:Y:S02]  /*7a90*/  SYNCS.PHASECHK.TRANS64.TRYWAIT P0, [R0+URZ], R3 ;  /* 0x00000003000075a7 */ /* 0x0022a400080011ff */
[----:B--2---:R-:W-:Y:S05]  /*7aa0*/  @!P0 NANOSLEEP.SYNCS 0x989680 ;  /* 0x009896800000895d */ /* 0x004fea0003900000 */
[----:B------:R-:W2:Y:S02]  /*7ab0*/  @!P0 SYNCS.PHASECHK.TRANS64 P0, [R0+URZ], R3 ;  /* 0x00000003000085a7 */ /* 0x000ea400080010ff */
[----:B--2---:R-:W-:Y:S05]  /*7ac0*/  @!P0 BRA `(.L_x_169) ;  /* 0xfffffffc00f08947 */ /* 0x004fea000383ffff */
[----:B------:R-:W-:Y:S05]  /*7ad0*/  BRA `(.L_x_170) ;  /* 0xffffffb400a47947 */ /* 0x000fea000383ffff */
.L_x_55:
[----:B------:R-:W-:-:S07]  /*7ae0*/  MOV R0, UR5 ;  /* 0x0000000500007c02 */ /* 0x000fce0008000f00 */
.L_x_171:
[----:B-1----:R1:W2:Y:S02]  /*7af0*/  SYNCS.PHASECHK.TRANS64.TRYWAIT P0, [R0+URZ], R3 ;  /* 0x00000003000075a7 */ /* 0x0022a400080011ff */
[----:B--2---:R-:W-:Y:S05]  /*7b00*/  @!P0 NANOSLEEP.SYNCS 0x989680 ;  /* 0x009896800000895d */ /* 0x004fea0003900000 */
[----:B------:R-:W2:Y:S02]  /*7b10*/  @!P0 SYNCS.PHASECHK.TRANS64 P0, [R0+URZ], R3 ;  /* 0x00000003000085a7 */ /* 0x000ea400080010ff */
[----:B--2---:R-:W-:Y:S05]  /*7b20*/  @!P0 BRA `(.L_x_171) ;  /* 0xfffffffc00f08947 */ /* 0x004fea000383ffff */
[----:B------:R-:W-:Y:S05]  /*7b30*/  BRA `(.L_x_172) ;  /* 0xffffffb400b07947 */ /* 0x000fea000383ffff */
.L_x_56:
[----:B------:R-:W-:-:S07]  /*7b40*/  MOV R0, UR5 ;  /* 0x0000000500007c02 */ /* 0x000fce0008000f00 */
.L_x_173:
[----:B-1----:R1:W2:Y:S02]  /*7b50*/  SYNCS.PHASECHK.TRANS64.TRYWAIT P0, [R0+URZ], R3 ;  /* 0x00000003000075a7 */ /* 0x0022a400080011ff */
[----:B--2---:R-:W-:Y:S05]  /*7b60*/  @!P0 NANOSLEEP.SYNCS 0x989680 ;  /* 0x009896800000895d */ /* 0x004fea0003900000 */
[----:B------:R-:W2:Y:S02]  /*7b70*/  @!P0 SYNCS.PHASECHK.TRANS64 P0, [R0+URZ], R3 ;  /* 0x00000003000085a7 */ /* 0x000ea400080010ff */
[----:B--2---:R-:W-:Y:S05]  /*7b80*/  @!P0 BRA `(.L_x_173) ;  /* 0xfffffffc00f08947 */ /* 0x004fea000383ffff */
[----:B------:R-:W-:Y:S05]  /*7b90*/  BRA `(.L_x_174) ;  /* 0xffffffb400bc7947 */ /* 0x000fea000383ffff */
.L_x_57:
[----:B------:R-:W-:-:S07]  /*7ba0*/  MOV R0, UR5 ;  /* 0x0000000500007c02 */ /* 0x000fce0008000f00 */
.L_x_175:
[----:B-1----:R1:W2:Y:S02]  /*7bb0*/  SYNCS.PHASECHK.TRANS64.TRYWAIT P0, [R0+URZ], R3 ;  /* 0x00000003000075a7 */ /* 0x0022a400080011ff */
[----:B--2---:R-:W-:Y:S05]  /*7bc0*/  @!P0 NANOSLEEP.SYNCS 0x989680 ;  /* 0x009896800000895d */ /* 0x004fea0003900000 */
[----:B------:R-:W2:Y:S02]  /*7bd0*/  @!P0 SYNCS.PHASECHK.TRANS64 P0, [R0+URZ], R3 ;  /* 0x00000003000085a7 */ /* 0x000ea400080010ff */
[----:B--2---:R-:W-:Y:S05]  /*7be0*/  @!P0 BRA `(.L_x_175) ;  /* 0xfffffffc00f08947 */ /* 0x004fea000383ffff */
[----:B------:R-:W-:Y:S05]  /*7bf0*/  BRA `(.L_x_176) ;  /* 0xffffffb400c87947 */ /* 0x000fea000383ffff */
.L_x_58:
[----:B------:R-:W-:-:S07]  /*7c00*/  MOV R0, UR5 ;  /* 0x0000000500007c02 */ /* 0x000fce0008000f00 */
.L_x_177:
[----:B-1----:R1:W2:Y:S02]  /*7c10*/  SYNCS.PHASECHK.TRANS64.TRYWAIT P0, [R0+URZ], R3 ;  /* 0x00000003000075a7 */ /* 0x0022a400080011ff */
[----:B--2---:R-:W-:Y:S05]  /*7c20*/  @!P0 NANOSLEEP.SYNCS 0x989680 ;  /* 0x009896800000895d */ /* 0x004fea0003900000 */
[----:B------:R-:W2:Y:S02]  /*7c30*/  @!P0 SYNCS.PHASECHK.TRANS64 P0, [R0+URZ], R3 ;  /* 0x00000003000085a7 */ /* 0x000ea400080010ff */
[----:B--2---:R-:W-:Y:S05]  /*7c40*/  @!P0 BRA `(.L_x_177) ;  /* 0xfffffffc00f08947 */ /* 0x004fea000383ffff */
[----:B------:R-:W-:Y:S05]  /*7c50*/  BRA `(.L_x_178) ;  /* 0xffffffb400d47947 */ /* 0x000fea000383ffff */
.L_x_59:
[----:B------:R-:W-:-:S07]  /*7c60*/  MOV R0, UR5 ;  /* 0x0000000500007c02 */ /* 0x000fce0008000f00 */
.L_x_179:
[----:B-1----:R1:W2:Y:S02]  /*7c70*/  SYNCS.PHASECHK.TRANS64.TRYWAIT P0, [R0+URZ], R3 ;  /* 0x00000003000075a7 */ /* 0x0022a400080011ff */
[----:B--2---:R-:W-:Y:S05]  /*7c80*/  @!P0 NANOSLEEP.SYNCS 0x989680 ;  /* 0x009896800000895d */ /* 0x004fea0003900000 */
[----:B------:R-:W2:Y:S02]  /*7c90*/  @!P0 SYNCS.PHASECHK.TRANS64 P0, [R0+URZ], R3 ;  /* 0x00000003000085a7 */ /* 0x000ea400080010ff */
[----:B--2---:R-:W-:Y:S05]  /*7ca0*/  @!P0 BRA `(.L_x_179) ;  /* 0xfffffffc00f08947 */ /* 0x004fea000383ffff */
[----:B------:R-:W-:Y:S05]  /*7cb0*/  BRA `(.L_x_180) ;  /* 0xffffffb400e07947 */ /* 0x000fea000383ffff */
.L_x_60:
[----:B------:R-:W-:-:S07]  /*7cc0*/  MOV R0, UR5 ;  /* 0x0000000500007c02 */ /* 0x000fce0008000f00 */
.L_x_181:
[----:B-1----:R1:W2:Y:S02]  /*7cd0*/  SYNCS.PHASECHK.TRANS64.TRYWAIT P0, [R0+URZ], R3 ;  /* 0x00000003000075a7 */ /* 0x0022a400080011ff */
[----:B--2---:R-:W-:Y:S05]  /*7ce0*/  @!P0 NANOSLEEP.SYNCS 0x989680 ;  /* 0x009896800000895d */ /* 0x004fea0003900000 */
[----:B------:R-:W2:Y:S02]  /*7cf0*/  @!P0 SYNCS.PHASECHK.TRANS64 P0, [R0+URZ], R3 ;  /* 0x00000003000085a7 */ /* 0x000ea400080010ff */
[----:B--2---:R-:W-:Y:S05]  /*7d00*/  @!P0 BRA `(.L_x_181) ;  /* 0xfffffffc00f08947 */ /* 0x004fea000383ffff */
[----:B------:R-:W-:Y:S05]  /*7d10*/  BRA `(.L_x_182) ;  /* 0xffffffb400ec7947 */ /* 0x000fea000383ffff */
.L_x_61:
[----:B------:R-:W-:-:S07]  /*7d20*/  MOV R0, UR5 ;  /* 0x0000000500007c02 */ /* 0x000fce0008000f00 */
.L_x_183:
[----:B-1----:R1:W2:Y:S02]  /*7d30*/  SYNCS.PHASECHK.TRANS64.TRYWAIT P0, [R0+URZ], R3 ;  /* 0x00000003000075a7 */ /* 0x0022a400080011ff */
[----:B--2---:R-:W-:Y:S05]  /*7d40*/  @!P0 NANOSLEEP.SYNCS 0x989680 ;  /* 0x009896800000895d */ /* 0x004fea0003900000 */
[----:B------:R-:W2:Y:S02]  /*7d50*/  @!P0 SYNCS.PHASECHK.TRANS64 P0, [R0+URZ], R3 ;  /* 0x00000003000085a7 */ /* 0x000ea400080010ff */
[----:B--2---:R-:W-:Y:S05]  /*7d60*/  @!P0 BRA `(.L_x_183) ;  /* 0xfffffffc00f08947 */ /* 0x004fea000383ffff */
[----:B------:R-:W-:Y:S05]  /*7d70*/  BRA `(.L_x_184) ;  /* 0xffffffb400f87947 */ /* 0x000fea000383ffff */
.L_x_62:
[----:B------:R-:W-:-:S07]  /*7d80*/  MOV R0, UR5 ;  /* 0x0000000500007c02 */ /* 0x000fce0008000f00 */
.L_x_185:
[----:B-1----:R1:W2:Y:S02]  /*7d90*/  SYNCS.PHASECHK.TRANS64.TRYWAIT P0, [R0+URZ], R3 ;  /* 0x00000003000075a7 */ /* 0x0022a400080011ff */
[----:B--2---:R-:W-:Y:S05]  /*7da0*/  @!P0 NANOSLEEP.SYNCS 0x989680 ;  /* 0x009896800000895d */ /* 0x004fea0003900000 */
[----:B------:R-:W2:Y:S02]  /*7db0*/  @!P0 SYNCS.PHASECHK.TRANS64 P0, [R0+URZ], R3 ;  /* 0x00000003000085a7 */ /* 0x000ea400080010ff */
[----:B--2---:R-:W-:Y:S05]  /*7dc0*/  @!P0 BRA `(.L_x_185) ;  /* 0xfffffffc00f08947 */ /* 0x004fea000383ffff */
[----:B------:R-:W-:Y:S05]  /*7dd0*/  BRA `(.L_x_186) ;  /* 0xffffffb800047947 */ /* 0x000fea000383ffff */
.L_x_63:
[----:B------:R-:W-:-:S07]  /*7de0*/  MOV R0, UR5 ;  /* 0x0000000500007c02 */ /* 0x000fce0008000f00 */
.L_x_187:
[----:B-1----:R1:W2:Y:S02]  /*7df0*/  SYNCS.PHASECHK.TRANS64.TRYWAIT P0, [R0+URZ], R3 ;  /* 0x00000003000075a7 */ /* 0x0022a400080011ff */
[----:B--2---:R-:W-:Y:S05]  /*7e00*/  @!P0 NANOSLEEP.SYNCS 0x989680 ;  /* 0x009896800000895d */ /* 0x004fea0003900000 */
[----:B------:R-:W2:Y:S02]  /*7e10*/  @!P0 SYNCS.PHASECHK.TRANS64 P0, [R0+URZ], R3 ;  /* 0x00000003000085a7 */ /* 0x000ea400080010ff */
[----:B--2---:R-:W-:Y:S05]  /*7e20*/  @!P0 BRA `(.L_x_187) ;  /* 0xfffffffc00f08947 */ /* 0x004fea000383ffff */
[----:B------:R-:W-:Y:S05]  /*7e30*/  BRA `(.L_x_188) ;  /* 0xffffffb800107947 */ /* 0x000fea000383ffff */
.L_x_64:
[----:B------:R-:W-:-:S07]  /*7e40*/  MOV R0, UR5 ;  /* 0x0000000500007c02 */ /* 0x000fce0008000f00 */
.L_x_189:
[----:B-1----:R1:W2:Y:S02]  /*7e50*/  SYNCS.PHASECHK.TRANS64.TRYWAIT P0, [R0+URZ], R3 ;  /* 0x00000003000075a7 */ /* 0x0022a400080011ff */
[----:B--2---:R-:W-:Y:S05]  /*7e60*/  @!P0 NANOSLEEP.SYNCS 0x989680 ;  /* 0x009896800000895d */ /* 0x004fea0003900000 */
[----:B------:R-:W2:Y:S02]  /*7e70*/  @!P0 SYNCS.PHASECHK.TRANS64 P0, [R0+URZ], R3 ;  /* 0x00000003000085a7 */ /* 0x000ea400080010ff */
[----:B--2---:R-:W-:Y:S05]  /*7e80*/  @!P0 BRA `(.L_x_189) ;  /* 0xfffffffc00f08947 */ /* 0x004fea000383ffff */
[----:B------:R-:W-:Y:S05]  /*7e90*/  BRA `(.L_x_190) ;  /* 0xffffffb8001c7947 */ /* 0x000fea000383ffff */
.L_x_65:
[----:B------:R-:W-:-:S07]  /*7ea0*/  MOV R0, UR5 ;  /* 0x0000000500007c02 */ /* 0x000fce0008000f00 */
.L_x_191:
[----:B-1----:R1:W2:Y:S02]  /*7eb0*/  SYNCS.PHASECHK.TRANS64.TRYWAIT P0, [R0+URZ], R3 ;  /* 0x00000003000075a7 */ /* 0x0022a400080011ff */
[----:B--2---:R-:W-:Y:S05]  /*7ec0*/  @!P0 NANOSLEEP.SYNCS 0x989680 ;  /* 0x009896800000895d */ /* 0x004fea0003900000 */
[----:B------:R-:W2:Y:S02]  /*7ed0*/  @!P0 SYNCS.PHASECHK.TRANS64 P0, [R0+URZ], R3 ;  /* 0x00000003000085a7 */ /* 0x000ea400080010ff */
[----:B--2---:R-:W-:Y:S05]  /*7ee0*/  @!P0 BRA `(.L_x_191) ;  /* 0xfffffffc00f08947 */ /* 0x004fea000383ffff */
[----:B------:R-:W-:Y:S05]  /*7ef0*/  BRA `(.L_x_192) ;  /* 0xffffffb800287947 */ /* 0x000fea000383ffff */
.L_x_66:
[----:B------:R-:W-:-:S07]  /*7f00*/  MOV R0, UR5 ;  /* 0x0000000500007c02 */ /* 0x000fce0008000f00 */
.L_x_193:
[----:B-1----:R1:W2:Y:S02]  /*7f10*/  SYNCS.PHASECHK.TRANS64.TRYWAIT P0, [R0+URZ], R3 ;  /* 0x00000003000075a7 */ /* 0x0022a400080011ff */
[----:B--2---:R-:W-:Y:S05]  /*7f20*/  @!P0 NANOSLEEP.SYNCS 0x989680 ;  /* 0x009896800000895d */ /* 0x004fea0003900000 */
[----:B------:R-:W2:Y:S02]  /*7f30*/  @!P0 SYNCS.PHASECHK.TRANS64 P0, [R0+URZ], R3 ;  /* 0x00000003000085a7 */ /* 0x000ea400080010ff */
[----:B--2---:R-:W-:Y:S05]  /*7f40*/  @!P0 BRA `(.L_x_193) ;  /* 0xfffffffc00f08947 */ /* 0x004fea000383ffff */
[----:B------:R-:W-:Y:S05]  /*7f50*/  BRA `(.L_x_194) ;  /* 0xffffffb800347947 */ /* 0x000fea000383ffff */
.L_x_67:
[----:B------:R-:W-:-:S07]  /*7f60*/  MOV R0, UR5 ;  /* 0x0000000500007c02 */ /* 0x000fce0008000f00 */
.L_x_195:
[----:B-1----:R1:W2:Y:S02]  /*7f70*/  SYNCS.PHASECHK.TRANS64.TRYWAIT P0, [R0+URZ], R3 ;  /* 0x00000003000075a7 */ /* 0x0022a400080011ff */
[----:B--2---:R-:W-:Y:S05]  /*7f80*/  @!P0 NANOSLEEP.SYNCS 0x989680 ;  /* 0x009896800000895d */ /* 0x004fea0003900000 */
[----:B------:R-:W2:Y:S02]  /*7f90*/  @!P0 SYNCS.PHASECHK.TRANS64 P0, [R0+URZ], R3 ;  /* 0x00000003000085a7 */ /* 0x000ea400080010ff */
[----:B--2---:R-:W-:Y:S05]  /*7fa0*/  @!P0 BRA `(.L_x_195) ;  /* 0xfffffffc00f08947 */ /* 0x004fea000383ffff */
[----:B------:R-:W-:Y:S05]  /*7fb0*/  BRA `(.L_x_196) ;  /* 0xffffffb800407947 */ /* 0x000fea000383ffff */
.L_x_68:
[----:B------:R-:W-:-:S07]  /*7fc0*/  MOV R0, UR5 ;  /* 0x0000000500007c02 */ /* 0x000fce0008000f00 */
.L_x_197:
[----:B-1----:R1:W2:Y:S02]  /*7fd0*/  SYNCS.PHASECHK.TRANS64.TRYWAIT P0, [R0+URZ], R3 ;  /* 0x00000003000075a7 */ /* 0x0022a400080011ff */
[----:B--2---:R-:W-:Y:S05]  /*7fe0*/  @!P0 NANOSLEEP.SYNCS 0x989680 ;  /* 0x009896800000895d */ /* 0x004fea0003900000 */
[----:B------:R-:W2:Y:S02]  /*7ff0*/  @!P0 SYNCS.PHASECHK.TRANS64 P0, [R0+URZ], R3 ;  /* 0x00000003000085a7 */ /* 0x000ea400080010ff */
[----:B--2---:R-:W-:Y:S05]  /*8000*/  @!P0 BRA `(.L_x_197) ;  /* 0xfffffffc00f08947 */ /* 0x004fea000383ffff */
[----:B------:R-:W-:Y:S05]  /*8010*/  BRA `(.L_x_198) ;  /* 0xffffffb8004c7947 */ /* 0x000fea000383ffff */
.L_x_69:
[----:B------:R-:W-:-:S07]  /*8020*/  MOV R0, UR5 ;  /* 0x0000000500007c02 */ /* 0x000fce0008000f00 */
.L_x_199:
[----:B-1----:R1:W2:Y:S02]  /*8030*/  SYNCS.PHASECHK.TRANS64.TRYWAIT P0, [R0+URZ], R3 ;  /* 0x00000003000075a7 */ /* 0x0022a400080011ff */
[----:B--2---:R-:W-:Y:S05]  /*8040*/  @!P0 NANOSLEEP.SYNCS 0x989680 ;  /* 0x009896800000895d */ /* 0x004fea0003900000 */
[----:B------:R-:W2:Y:S02]  /*8050*/  @!P0 SYNCS.PHASECHK.TRANS64 P0, [R0+URZ], R3 ;  /* 0x00000003000085a7 */ /* 0x000ea400080010ff */
[----:B--2---:R-:W-:Y:S05]  /*8060*/  @!P0 BRA `(.L_x_199) ;  /* 0xfffffffc00f08947 */ /* 0x004fea000383ffff */
[----:B------:R-:W-:Y:S05]  /*8070*/  BRA `(.L_x_200) ;  /* 0xffffffb800587947 */ /* 0x000fea000383ffff */
.L_x_70:
[----:B------:R-:W-:-:S07]  /*8080*/  MOV R0, UR5 ;  /* 0x0000000500007c02 */ /* 0x000fce0008000f00 */
.L_x_201:
[----:B-1----:R1:W2:Y:S02]  /*8090*/  SYNCS.PHASECHK.TRANS64.TRYWAIT P0, [R0+URZ], R3 ;  /* 0x00000003000075a7 */ /* 0x0022a400080011ff */
[----:B--2---:R-:W-:Y:S05]  /*80a0*/  @!P0 NANOSLEEP.SYNCS 0x989680 ;  /* 0x009896800000895d */ /* 0x004fea0003900000 */
[----:B------:R-:W2:Y:S02]  /*80b0*/  @!P0 SYNCS.PHASECHK.TRANS64 P0, [R0+URZ], R3 ;  /* 0x00000003000085a7 */ /* 0x000ea400080010ff */
[----:B--2---:R-:W-:Y:S05]  /*80c0*/  @!P0 BRA `(.L_x_201) ;  /* 0xfffffffc00f08947 */ /* 0x004fea000383ffff */
[----:B------:R-:W-:Y:S05]  /*80d0*/  BRA `(.L_x_202) ;  /* 0xffffffb800647947 */ /* 0x000fea000383ffff */
.L_x_71:
[----:B------:R-:W-:-:S07]  /*80e0*/  MOV R0, UR5 ;  /* 0x0000000500007c02 */ /* 0x000fce0008000f00 */
.L_x_203:
[----:B-1----:R1:W2:Y:S02]  /*80f0*/  SYNCS.PHASECHK.TRANS64.TRYWAIT P0, [R0+URZ], R3 ;  /* 0x00000003000075a7 */ /* 0x0022a400080011ff */
[----:B--2---:R-:W-:Y:S05]  /*8100*/  @!P0 NANOSLEEP.SYNCS 0x989680 ;  /* 0x009896800000895d */ /* 0x004fea0003900000 */
[----:B------:R-:W2:Y:S02]  /*8110*/  @!P0 SYNCS.PHASECHK.TRANS64 P0, [R0+URZ], R3 ;  /* 0x00000003000085a7 */ /* 0x000ea400080010ff */
[----:B--2---:R-:W-:Y:S05]  /*8120*/  @!P0 BRA `(.L_x_203) ;  /* 0xfffffffc00f08947 */ /* 0x004fea000383ffff */
[----:B------:R-:W-:Y:S05]  /*8130*/  BRA `(.L_x_204) ;  /* 0xffffffb800707947 */ /* 0x000fea000383ffff */
.L_x_72:
[----:B------:R-:W-:-:S07]  /*8140*/  MOV R0, UR5 ;  /* 0x0000000500007c02 */ /* 0x000fce0008000f00 */
.L_x_205:
[----:B-1----:R1:W2:Y:S02]  /*8150*/  SYNCS.PHASECHK.TRANS64.TRYWAIT P0, [R0+URZ], R3 ;  /* 0x00000003000075a7 */ /* 0x0022a400080011ff */
[----:B--2---:R-:W-:Y:S05]  /*8160*/  @!P0 NANOSLEEP.SYNCS 0x989680 ;  /* 0x009896800000895d */ /* 0x004fea0003900000 */
[----:B------:R-:W2:Y:S02]  /*8170*/  @!P0 SYNCS.PHASECHK.TRANS64 P0, [R0+URZ], R3 ;  /* 0x00000003000085a7 */ /* 0x000ea400080010ff */
[----:B--2---:R-:W-:Y:S05]  /*8180*/  @!P0 BRA `(.L_x_205) ;  /* 0xfffffffc00f08947 */ /* 0x004fea000383ffff */
[----:B------:R-:W-:Y:S05]  /*8190*/  BRA `(.L_x_206) ;  /* 0xffffffb8007c7947 */ /* 0x000fea000383ffff */
.L_x_73:
[----:B------:R-:W-:-:S07]  /*81a0*/  MOV R0, UR5 ;  /* 0x0000000500007c02 */ /* 0x000fce0008000f00 */
.L_x_207:
[----:B-1----:R1:W2:Y:S02]  /*81b0*/  SYNCS.PHASECHK.TRANS64.TRYWAIT P0, [R0+URZ], R3 ;  /* 0x00000003000075a7 */ /* 0x0022a400080011ff */
[----:B--2---:R-:W-:Y:S05]  /*81c0*/  @!P0 NANOSLEEP.SYNCS 0x989680 ;  /* 0x009896800000895d */ /* 0x004fea0003900000 */
[----:B------:R-:W2:Y:S02]  /*81d0*/  @!P0 SYNCS.PHASECHK.TRANS64 P0, [R0+URZ], R3 ;  /* 0x00000003000085a7 */ /* 0x000ea400080010ff */
[----:B--2---:R-:W-:Y:S05]  /*81e0*/  @!P0 BRA `(.L_x_207) ;  /* 0xfffffffc00f08947 */ /* 0x004fea000383ffff */
[----:B------:R-:W-:Y:S05]  /*81f0*/  BRA `(.L_x_208) ;  /* 0xffffffb800887947 */ /* 0x000fea000383ffff */
.L_x_74:
[----:B------:R-:W-:-:S07]  /*8200*/  MOV R0, UR5 ;  /* 0x0000000500007c02 */ /* 0x000fce0008000f00 */
.L_x_209:
[----:B-1----:R1:W2:Y:S02]  /*8210*/  SYNCS.PHASECHK.TRANS64.TRYWAIT P0, [R0+URZ], R3 ;  /* 0x00000003000075a7 */ /* 0x0022a400080011ff */
[----:B--2---:R-:W-:Y:S05]  /*8220*/  @!P0 NANOSLEEP.SYNCS 0x989680 ;  /* 0x009896800000895d */ /* 0x004fea0003900000 */
[----:B------:R-:W2:Y:S02]  /*8230*/  @!P0 SYNCS.PHASECHK.TRANS64 P0, [R0+URZ], R3 ;  /* 0x00000003000085a7 */ /* 0x000ea400080010ff */
[----:B--2---:R-:W-:Y:S05]  /*8240*/  @!P0 BRA `(.L_x_209) ;  /* 0xfffffffc00f08947 */ /* 0x004fea000383ffff */
[----:B------:R-:W-:Y:S05]  /*8250*/  BRA `(.L_x_210) ;  /* 0xffffffb800947947 */ /* 0x000fea000383ffff */
.L_x_75:
[----:B------:R-:W-:-:S07]  /*8260*/  MOV R0, UR5 ;  /* 0x0000000500007c02 */ /* 0x000fce0008000f00 */
.L_x_211:
[----:B-1----:R1:W2:Y:S02]  /*8270*/  SYNCS.PHASECHK.TRANS64.TRYWAIT P0, [R0+URZ], R3 ;  /* 0x00000003000075a7 */ /* 0x0022a400080011ff */
[----:B--2---:R-:W-:Y:S05]  /*8280*/  @!P0 NANOSLEEP.SYNCS 0x989680 ;  /* 0x009896800000895d */ /* 0x004fea0003900000 */
[----:B------:R-:W2:Y:S02]  /*8290*/  @!P0 SYNCS.PHASECHK.TRANS64 P0, [R0+URZ], R3 ;  /* 0x00000003000085a7 */ /* 0x000ea400080010ff */
[----:B--2---:R-:W-:Y:S05]  /*82a0*/  @!P0 BRA `(.L_x_211) ;  /* 0xfffffffc00f08947 */ /* 0x004fea000383ffff */
[----:B------:R-:W-:Y:S05]  /*82b0*/  BRA `(.L_x_212) ;  /* 0xffffffb800a07947 */ /* 0x000fea000383ffff */
.L_x_76:
[----:B------:R-:W-:-:S07]  /*82c0*/  MOV R0, UR5 ;  /* 0x0000000500007c02 */ /* 0x000fce0008000f00 */
.L_x_213:
[----:B-1----:R1:W2:Y:S02]  /*82d0*/  SYNCS.PHASECHK.TRANS64.TRYWAIT P0, [R0+URZ], R3 ;  /* 0x00000003000075a7 */ /* 0x0022a400080011ff */
[----:B--2---:R-:W-:Y:S05]  /*82e0*/  @!P0 NANOSLEEP.SYNCS 0x989680 ;  /* 0x009896800000895d */ /* 0x004fea0003900000 */
[----:B------:R-:W2:Y:S02]  /*82f0*/  @!P0 SYNCS.PHASECHK.TRANS64 P0, [R0+URZ], R3 ;  /* 0x00000003000085a7 */ /* 0x000ea400080010ff */
[----:B--2---:R-:W-:Y:S05]  /*8300*/  @!P0 BRA `(.L_x_213) ;  /* 0xfffffffc00f08947 */ /* 0x004fea000383ffff */
[----:B------:R-:W-:Y:S05]  /*8310*/  BRA `(.L_x_214) ;  /* 0xffffffb800ac7947 */ /* 0x000fea000383ffff */
.L_x_77:
[----:B------:R-:W-:-:S07]  /*8320*/  MOV R0, UR5 ;  /* 0x0000000500007c02 */ /* 0x000fce0008000f00 */
.L_x_215:
[----:B-1----:R1:W2:Y:S02]  /*8330*/  SYNCS.PHASECHK.TRANS64.TRYWAIT P0, [R0+URZ], R3 ;  /* 0x00000003000075a7 */ /* 0x0022a400080011ff */
[----:B--2---:R-:W-:Y:S05]  /*8340*/  @!P0 NANOSLEEP.SYNCS 0x989680 ;  /* 0x009896800000895d */ /* 0x004fea0003900000 */
[----:B------:R-:W2:Y:S02]  /*8350*/  @!P0 SYNCS.PHASECHK.TRANS64 P0, [R0+URZ], R3 ;  /* 0x00000003000085a7 */ /* 0x000ea400080010ff */
[----:B--2---:R-:W-:Y:S05]  /*8360*/  @!P0 BRA `(.L_x_215) ;  /* 0xfffffffc00f08947 */ /* 0x004fea000383ffff */
[----:B------:R-:W-:Y:S05]  /*8370*/  BRA `(.L_x_216) ;  /* 0xffffffb800b87947 */ /* 0x000fea000383ffff */
.L_x_78:
[----:B------:R-:W-:-:S07]  /*8380*/  MOV R0, UR5 ;  /* 0x0000000500007c02 */ /* 0x000fce0008000f00 */
.L_x_217:
[----:B-1----:R1:W2:Y:S02]  /*8390*/  SYNCS.PHASECHK.TRANS64.TRYWAIT P0, [R0+URZ], R3 ;  /* 0x00000003000075a7 */ /* 0x0022a400080011ff */
[----:B--2---:R-:W-:Y:S05]  /*83a0*/  @!P0 NANOSLEEP.SYNCS 0x989680 ;  /* 0x009896800000895d */ /* 0x004fea0003900000 */
[----:B------:R-:W2:Y:S02]  /*83b0*/  @!P0 SYNCS.PHASECHK.TRANS64 P0, [R0+URZ], R3 ;  /* 0x00000003000085a7 */ /* 0x000ea400080010ff */
[----:B--2---:R-:W-:Y:S05]  /*83c0*/  @!P0 BRA `(.L_x_217) ;  /* 0xfffffffc00f08947 */ /* 0x004fea000383ffff */
[----:B------:R-:W-:Y:S05]  /*83d0*/  BRA `(.L_x_218) ;  /* 0xffffffb800c47947 */ /* 0x000fea000383ffff */
.L_x_79:
[----:B------:R-:W-:-:S07]  /*83e0*/  MOV R0, UR5 ;  /* 0x0000000500007c02 */ /* 0x000fce0008000f00 */
.L_x_219:
[----:B-1----:R1:W2:Y:S02]  /*83f0*/  SYNCS.PHASECHK.TRANS64.TRYWAIT P0, [R0+URZ], R3 ;  /* 0x00000003000075a7 */ /* 0x0022a400080011ff */
[----:B--2---:R-:W-:Y:S05]  /*8400*/  @!P0 NANOSLEEP.SYNCS 0x989680 ;  /* 0x009896800000895d */ /* 0x004fea0003900000 */
[----:B------:R-:W2:Y:S02]  /*8410*/  @!P0 SYNCS.PHASECHK.TRANS64 P0, [R0+URZ], R3 ;  /* 0x00000003000085a7 */ /* 0x000ea400080010ff */
[----:B--2---:R-:W-:Y:S05]  /*8420*/  @!P0 BRA `(.L_x_219) ;  /* 0xfffffffc00f08947 */ /* 0x004fea000383ffff */
[----:B------:R-:W-:Y:S05]  /*8430*/  BRA `(.L_x_220) ;  /* 0xffffffb800d07947 */ /* 0x000fea000383ffff */
.L_x_82:
[----:B-1----:R1:W2:Y:S02]  /*8440*/  SYNCS.PHASECHK.TRANS64.TRYWAIT P0, [R0+URZ+0x340], R9 ;  /* 0x00034009000075a7 */ /* 0x0022a400080011ff */
[----:B--2---:R-:W-:Y:S05]  /*8450*/  @!P0 NANOSLEEP.SYNCS 0x989680 ;  /* 0x009896800000895d */ /* 0x004fea0003900000 */
[----:B------:R-:W2:Y:S02]  /*8460*/  @!P0 SYNCS.PHASECHK.TRANS64 P0, [R0+URZ+0x340], R9 ;  /* 0x00034009000085a7 */ /* 0x000ea400080010ff */
[----:B--2---:R-:W-:Y:S05]  /*8470*/  @!P0 BRA `(.L_x_82) ;  /* 0xfffffffc00f08947 */ /* 0x004fea000383ffff */
[----:B------:R-:W-:Y:S05]  /*8480*/  BRA `(.L_x_221) ;  /* 0xffffffbc00307947 */ /* 0x000fea000383ffff */
.L_x_83:
[----:B------:R-:W-:-:S07]  /*8490*/  MOV R0, UR5 ;  /* 0x0000000500007c02 */ /* 0x000fce0008000f00 */
.L_x_222:
[----:B-1----:R1:W2:Y:S02]  /*84a0*/  SYNCS.PHASECHK.TRANS64.TRYWAIT P0, [R0+URZ+0x2f0], R11 ;  /* 0x0002f00b000075a7 */ /* 0x0022a400080011ff */
[----:B--2---:R-:W-:Y:S05]  /*84b0*/  @!P0 NANOSLEEP.SYNCS 0x989680 ;  /* 0x009896800000895d */ /* 0x004fea0003900000 */
[----:B------:R-:W2:Y:S02]  /*84c0*/  @!P0 SYNCS.PHASECHK.TRANS64 P0, [R0+URZ+0x2f0], R11 ;  /* 0x0002f00b000085a7 */ /* 0x000ea400080010ff */
[----:B--2---:R-:W-:Y:S05]  /*84d0*/  @!P0 BRA `(.L_x_222) ;  /* 0xfffffffc00f08947 */ /* 0x004fea000383ffff */
[----:B------:R-:W-:Y:S05]  /*84e0*/  BRA `(.L_x_223) ;  /* 0xffffffbc00407947 */ /* 0x000fea000383ffff */
.L_x_84:
[----:B-1----:R1:W2:Y:S02]  /*84f0*/  SYNCS.PHASECHK.TRANS64.TRYWAIT P1, [R0+URZ+0x2e0], R9 ;  /* 0x0002e009000075a7 */ /* 0x0022a400080211ff */
[----:B--2---:R-:W-:Y:S05]  /*8500*/  @!P1 NANOSLEEP.SYNCS 0x989680 ;  /* 0x009896800000995d */ /* 0x004fea0003900000 */
[----:B------:R-:W2:Y:S02]  /*8510*/  @!P1 SYNCS.PHASECHK.TRANS64 P1, [R0+URZ+0x2e0], R9 ;  /* 0x0002e009000095a7 */ /* 0x000ea400080210ff */
[----:B--2---:R-:W-:Y:S05]  /*8520*/  @!P1 BRA `(.L_x_84) ;  /* 0xfffffffc00f09947 */ /* 0x004fea000383ffff */
[----:B------:R-:W-:Y:S05]  /*8530*/  BRA `(.L_x_224) ;  /* 0xffffffbc00707947 */ /* 0x000fea000383ffff */
.L_x_87:
[----:B------:R-:W-:-:S07]  /*8540*/  MOV R0, UR5 ;  /* 0x0000000500007c02 */ /* 0x000fce0008000f00 */
.L_x_225:
[----:B-1----:R1:W2:Y:S02]  /*8550*/  SYNCS.PHASECHK.TRANS64.TRYWAIT P0, [R0+URZ+0x2f0], R3 ;  /* 0x0002f003000075a7 */ /* 0x0022a400080011ff */
[----:B--2---:R-:W-:Y:S05]  /*8560*/  @!P0 NANOSLEEP.SYNCS 0x989680 ;  /* 0x009896800000895d */ /* 0x004fea0003900000 */
[----:B------:R-:W2:Y:S02]  /*8570*/  @!P0 SYNCS.PHASECHK.TRANS64 P0, [R0+URZ+0x2f0], R3 ;  /* 0x0002f003000085a7 */ /* 0x000ea400080010ff */
[----:B--2---:R-:W-:Y:S05]  /*8580*/  @!P0 BRA `(.L_x_225) ;  /* 0xfffffffc00f08947 */ /* 0x004fea000383ffff */
[----:B------:R-:W-:Y:S05]  /*8590*/  BRA `(.L_x_86) ;  /* 0xffffffbc00c47947 */ /* 0x000fea000383ffff */
.L_x_94:
[----:B-1----:R1:W2:Y:S02]  /*85a0*/  SYNCS.PHASECHK.TRANS64.TRYWAIT P1, [R0+URZ+0x2e0], R5 ;  /* 0x0002e005000075a7 */ /* 0x0022a400080211ff */
[----:B--2---:R-:W-:Y:S05]  /*85b0*/  @!P1 NANOSLEEP.SYNCS 0x989680 ;  /* 0x009896800000995d */ /* 0x004fea0003900000 */
[----:B------:R-:W2:Y:S02]  /*85c0*/  @!P1 SYNCS.PHASECHK.TRANS64 P1, [R0+URZ+0x2e0], R5 ;  /* 0x0002e005000095a7 */ /* 0x000ea400080210ff */
[----:B--2---:R-:W-:Y:S05]  /*85d0*/  @!P1 BRA `(.L_x_94) ;  /* 0xfffffffc00f09947 */ /* 0x004fea000383ffff */
[----:B------:R-:W-:Y:S05]  /*85e0*/  BRA `(.L_x_226) ;  /* 0xffffffc400247947 */ /* 0x000fea000383ffff */
.L_x_95:
[----:B------:R-:W-:-:S07]  /*85f0*/  MOV R3, UR8 ;  /* 0x0000000800037c02 */ /* 0x000fce0008000f00 */
.L_x_227:
[----:B-1----:R1:W2:Y:S02]  /*8600*/  SYNCS.PHASECHK.TRANS64.TRYWAIT P0, [R3+URZ+0x320], R0 ;  /* 0x00032000030075a7 */ /* 0x0022a400080011ff */
[----:B--2---:R-:W-:Y:S05]  /*8610*/  @!P0 NANOSLEEP.SYNCS 0x989680 ;  /* 0x009896800000895d */ /* 0x004fea0003900000 */
[----:B------:R-:W2:Y:S02]  /*8620*/  @!P0 SYNCS.PHASECHK.TRANS64 P0, [R3+URZ+0x320], R0 ;  /* 0x00032000030085a7 */ /* 0x000ea400080010ff */
[----:B--2---:R-:W-:Y:S05]  /*8630*/  @!P0 BRA `(.L_x_227) ;  /* 0xfffffffc00f08947 */ /* 0x004fea000383ffff */
[----:B------:R-:W-:Y:S05]  /*8640*/  BRA `(.L_x_228) ;  /* 0xffffffc400747947 */ /* 0x000fea000383ffff */
.L_x_98:
[----:B------:R-:W-:Y:S07]  /*8650*/  MOV R0, UR7 ;  /* 0x0000000700007c02 */ /* 0x000fee0008000f00 */
.L_x_229:
[----:B-1----:R1:W2:Y:S02]  /*8660*/  SYNCS.PHASECHK.TRANS64.TRYWAIT P0, [R0+URZ], R3 ;  /* 0x00000003000075a7 */ /* 0x0022a400080011ff */
[----:B--2---:R-:W-:Y:S05]  /*8670*/  @!P0 NANOSLEEP.SYNCS 0x989680 ;  /* 0x009896800000895d */ /* 0x004fea0003900000 */
[----:B------:R-:W2:Y:S02]  /*8680*/  @!P0 SYNCS.PHASECHK.TRANS64 P0, [R0+URZ], R3 ;  /* 0x00000003000085a7 */ /* 0x000ea400080010ff */
[----:B--2---:R-:W-:Y:S05]  /*8690*/  @!P0 BRA `(.L_x_229) ;  /* 0xfffffffc00f08947 */ /* 0x004fea000383ffff */
[----:B------:R-:W-:Y:S05]  /*86a0*/  BRA `(.L_x_97) ;  /* 0xffffffc400907947 */ /* 0x000fea000383ffff */
.L_x_101:
[----:B------:R-:W-:-:S07]  /*86b0*/  MOV R0, UR5 ;  /* 0x0000000500007c02 */ /* 0x000fce0008000f00 */
.L_x_230:
[----:B--2---:R2:W4:Y:S02]  /*86c0*/  SYNCS.PHASECHK.TRANS64.TRYWAIT P0, [R0+URZ], R3 ;  /* 0x00000003000075a7 */ /* 0x00452400080011ff */
[----:B----4-:R-:W-:Y:S05]  /*86d0*/  @!P0 NANOSLEEP.SYNCS 0x989680 ;  /* 0x009896800000895d */ /* 0x010fea0003900000 */
[----:B------:R-:W4:Y:S02]  /*86e0*/  @!P0 SYNCS.PHASECHK.TRANS64 P0, [R0+URZ], R3 ;  /* 0x00000003000085a7 */ /* 0x000f2400080010ff */
[----:B----4-:R-:W-:Y:S05]  /*86f0*/  @!P0 BRA `(.L_x_230) ;  /* 0xfffffffc00f08947 */ /* 0x010fea000383ffff */
[----:B------:R-:W-:Y:S05]  /*8700*/  BRA `(.L_x_231) ;  /* 0xffffffc800447947 */ /* 0x000fea000383ffff */
.L_x_102:
[----:B------:R-:W-:-:S07]  /*8710*/  MOV R0, UR5 ;  /* 0x0000000500007c02 */ /* 0x000fce0008000f00 */
.L_x_232:
[----:B-1----:R1:W2:Y:S02]  /*8720*/  SYNCS.PHASECHK.TRANS64.TRYWAIT P0, [R0+URZ], R3 ;  /* 0x00000003000075a7 */ /* 0x0022a400080011ff */
[----:B--2---:R-:W-:Y:S05]  /*8730*/  @!P0 NANOSLEEP.SYNCS 0x989680 ;  /* 0x009896800000895d */ /* 0x004fea0003900000 */
[----:B------:R-:W2:Y:S02]  /*8740*/  @!P0 SYNCS.PHASECHK.TRANS64 P0, [R0+URZ], R3 ;  /* 0x00000003000085a7 */ /* 0x000ea400080010ff */
[----:B--2---:R-:W-:Y:S05]  /*8750*/  @!P0 BRA `(.L_x_232) ;  /* 0xfffffffc00f08947 */ /* 0x004fea000383ffff */
[----:B------:R-:W-:Y:S05]  /*8760*/  BRA `(.L_x_233) ;  /* 0xffffffc800507947 */ /* 0x000fea000383ffff */
.L_x_103:
[----:B------:R-:W-:-:S07]  /*8770*/  MOV R0, UR5 ;  /* 0x0000000500007c02 */ /* 0x000fce0008000f00 */
.L_x_234:
[----:B-1----:R1:W2:Y:S02]  /*8780*/  SYNCS.PHASECHK.TRANS64.TRYWAIT P0, [R0+URZ], R3 ;  /* 0x00000003000075a7 */ /* 0x0022a400080011ff */
[----:B--2---:R-:W-:Y:S05]  /*8790*/  @!P0 NANOSLEEP.SYNCS 0x989680 ;  /* 0x009896800000895d */ /* 0x004fea0003900000 */
[----:B------:R-:W2:Y:S02]  /*87a0*/  @!P0 SYNCS.PHASECHK.TRANS64 P0, [R0+URZ], R3 ;  /* 0x00000003000085a7 */ /* 0x000ea400080010ff */
[----:B--2---:R-:W-:Y:S05]  /*87b0*/  @!P0 BRA `(.L_x_234) ;  /* 0xfffffffc00f08947 */ /* 0x004fea000383ffff */
[----:B------:R-:W-:Y:S05]  /*87c0*/  BRA `(.L_x_235) ;  /* 0xffffffc8005c7947 */ /* 0x000fea000383ffff */
.L_x_104:
[----:B------:R-:W-:-:S07]  /*87d0*/  MOV R0, UR7 ;  /* 0x0000000700007c02 */ /* 0x000fce0008000f00 */
.L_x_236:
[----:B-1----:R1:W2:Y:S02]  /*87e0*/  SYNCS.PHASECHK.TRANS64.TRYWAIT P0, [R0+URZ], R3 ;  /* 0x00000003000075a7 */ /* 0x0022a400080011ff */
[----:B--2---:R-:W-:Y:S05]  /*87f0*/  @!P0 NANOSLEEP.SYNCS 0x989680 ;  /* 0x009896800000895d */ /* 0x004fea0003900000 */
[----:B------:R-:W2:Y:S02]  /*8800*/  @!P0 SYNCS.PHASECHK.TRANS64 P0, [R0+URZ], R3 ;  /* 0x00000003000085a7 */ /* 0x000ea400080010ff */
[----:B--2---:R-:W-:Y:S05]  /*8810*/  @!P0 BRA `(.L_x_236) ;  /* 0xfffffffc00f08947 */ /* 0x004fea000383ffff */
[----:B------:R-:W-:Y:S05]  /*8820*/  BRA `(.L_x_237) ;  /* 0xffffffc800687947 */ /* 0x000fea000383ffff */
.L_x_109:
[----:B---3--:R3:W1:Y:S02]  /*8830*/  SYNCS.PHASECHK.TRANS64.TRYWAIT P0, [R0+URZ+0x2e0], R3 ;  /* 0x0002e003000075a7 */ /* 0x00866400080011ff */
[----:B-1----:R-:W-:Y:S05]  /*8840*/  @!P0 NANOSLEEP.SYNCS 0x989680 ;  /* 0x009896800000895d */ /* 0x002fea0003900000 */
[----:B------:R-:W1:Y:S02]  /*8850*/  @!P0 SYNCS.PHASECHK.TRANS64 P0, [R0+URZ+0x2e0], R3 ;  /* 0x0002e003000085a7 */ /* 0x000e6400080010ff */
[----:B-1----:R-:W-:Y:S05]  /*8860*/  @!P0 BRA `(.L_x_109) ;  /* 0xfffffffc00f08947 */ /* 0x002fea000383ffff */
[----:B------:R-:W-:Y:S05]  /*8870*/  BRA `(.L_x_238) ;  /* 0xffffffcc00687947 */ /* 0x000fea000383ffff */
.L_x_112:
[----:B------:R-:W-:Y:S07]  /*8880*/  MOV R0, UR6 ;  /* 0x0000000600007c02 */ /* 0x000fee0008000f00 */
.L_x_239:
[----:B---3--:R3:W1:Y:S02]  /*8890*/  SYNCS.PHASECHK.TRANS64.TRYWAIT P0, [R0+URZ+0x2d8], R3 ;  /* 0x0002d803000075a7 */ /* 0x00866400080011ff */
[----:B-1----:R-:W-:Y:S05]  /*88a0*/  @!P0 NANOSLEEP.SYNCS 0x989680 ;  /* 0x009896800000895d */ /* 0x002fea0003900000 */
[----:B------:R-:W1:Y:S02]  /*88b0*/  @!P0 SYNCS.PHASECHK.TRANS64 P0, [R0+URZ+0x2d8], R3 ;  /* 0x0002d803000085a7 */ /* 0x000e6400080010ff */
[----:B-1----:R-:W-:Y:S05]  /*88c0*/  @!P0 BRA `(.L_x_239) ;  /* 0xfffffffc00f08947 */ /* 0x002fea000383ffff */
[----:B------:R-:W-:Y:S05]  /*88d0*/  BRA `(.L_x_111) ;  /* 0xffffffd000547947 */ /* 0x000fea000383ffff */
.L_x_115:
[----:B------:R-:W-:Y:S07]  /*88e0*/  MOV R3, UR6 ;  /* 0x0000000600037c02 */ /* 0x000fee0008000f00 */
.L_x_240:
[----:B-1----:R1:W2:Y:S02]  /*88f0*/  SYNCS.PHASECHK.TRANS64.TRYWAIT P2, [R3+URZ+0x2c8], R28 ;  /* 0x0002c81c030075a7 */ /* 0x0022a400080411ff */
[----:B--2---:R-:W-:Y:S05]  /*8900*/  @!P2 NANOSLEEP.SYNCS 0x989680 ;  /* 0x009896800000a95d */ /* 0x004fea0003900000 */
[----:B------:R-:W2:Y:S02]  /*8910*/  @!P2 SYNCS.PHASECHK.TRANS64 P2, [R3+URZ+0x2c8], R28 ;  /* 0x0002c81c0300a5a7 */ /* 0x000ea400080410ff */
[----:B--2---:R-:W-:Y:S05]  /*8920*/  @!P2 BRA `(.L_x_240) ;  /* 0xfffffffc00f0a947 */ /* 0x004fea000383ffff */
[----:B------:R-:W-:Y:S05]  /*8930*/  BRA `(.L_x_241) ;  /* 0xffffffd000e87947 */ /* 0x000fea000383ffff */
.L_x_118:
[----:B--2---:R2:W4:Y:S02]  /*8940*/  SYNCS.PHASECHK.TRANS64.TRYWAIT P0, [R0+URZ+0x2e0], R3 ;  /* 0x0002e003000075a7 */ /* 0x00452400080011ff */
[----:B----4-:R-:W-:Y:S05]  /*8950*/  @!P0 NANOSLEEP.SYNCS 0x989680 ;  /* 0x009896800000895d */ /* 0x010fea0003900000 */
[----:B------:R-:W4:Y:S02]  /*8960*/  @!P0 SYNCS.PHASECHK.TRANS64 P0, [R0+URZ+0x2e0], R3 ;  /* 0x0002e003000085a7 */ /* 0x000f2400080010ff */
[----:B----4-:R-:W-:Y:S05]  /*8970*/  @!P0 BRA `(.L_x_118) ;  /* 0xfffffffc00f08947 */ /* 0x010fea000383ffff */
[----:B------:R-:W-:Y:S05]  /*8980*/  BRA `(.L_x_242) ;  /* 0xffffffd800147947 */ /* 0x000fea000383ffff */
.L_x_124:
[----:B------:R-:W-:Y:S07]  /*8990*/  MOV R0, UR46 ;  /* 0x0000002e00007c02 */ /* 0x000fee0008000f00 */
.L_x_243:
[----:B-1----:R1:W3:Y:S02]  /*89a0*/  SYNCS.PHASECHK.TRANS64.TRYWAIT P1, [R0+URZ+0x2c0], R3 ;  /* 0x0002c003000075a7 */ /* 0x0022e400080211ff */
[----:B---3--:R-:W-:Y:S05]  /*89b0*/  @!P1 NANOSLEEP.SYNCS 0x989680 ;  /* 0x009896800000995d */ /* 0x008fea0003900000 */
[----:B------:R-:W3:Y:S02]  /*89c0*/  @!P1 SYNCS.PHASECHK.TRANS64 P1, [R0+URZ+0x2c0], R3 ;  /* 0x0002c003000095a7 */ /* 0x000ee400080210ff */
[----:B---3--:R-:W-:Y:S05]  /*89d0*/  @!P1 BRA `(.L_x_243) ;  /* 0xfffffffc00f09947 */ /* 0x008fea000383ffff */
[----:B------:R-:W-:Y:S05]  /*89e0*/  BRA `(.L_x_123) ;  /* 0xffffffe0003c7947 */ /* 0x000fea000383ffff */
.L_x_126:
[----:B------:R-:W-:Y:S07]  /*89f0*/  MOV R3, UR50 ;  /* 0x0000003200037c02 */ /* 0x000fee0008000f00 */
.L_x_244:
[----:B-1----:R1:W2:Y:S02]  /*8a00*/  SYNCS.PHASECHK.TRANS64.TRYWAIT P1, [R3+URZ+0x300], R10 ;  /* 0x0003000a030075a7 */ /* 0x0022a400080211ff */
[----:B--2---:R-:W-:Y:S05]  /*8a10*/  @!P1 NANOSLEEP.SYNCS 0x989680 ;  /* 0x009896800000995d */ /* 0x004fea0003900000 */
[----:B------:R-:W2:Y:S02]  /*8a20*/  @!P1 SYNCS.PHASECHK.TRANS64 P1, [R3+URZ+0x300], R10 ;  /* 0x0003000a030095a7 */ /* 0x000ea400080210ff */
[----:B--2---:R-:W-:Y:S05]  /*8a30*/  @!P1 BRA `(.L_x_244) ;  /* 0xfffffffc00f09947 */ /* 0x004fea000383ffff */
[----:B------:R-:W-:Y:S05]  /*8a40*/  BRA `(.L_x_125) ;  /* 0xffffffe000987947 */ /* 0x000fea000383ffff */
        .weak           $__internal_0_$__cuda_sm10x_tcgen05_guardrail_trap_col_being_dealloced_not_returned_by_alloc
        .type           $__internal_0_$__cuda_sm10x_tcgen05_guardrail_trap_col_being_dealloced_not_returned_by_alloc,@function
        .size           $__internal_0_$__cuda_sm10x_tcgen05_guardrail_trap_col_being_dealloced_not_returned_by_alloc,($__internal_1_$__cuda_sm10x_tcgen05_guardrail_trap_phase_invalid_during_alloc - $__internal_0_$__cuda_sm10x_tcgen05_guardrail_trap_col_being_dealloced_not_returned_by_alloc)
$__internal_0_$__cuda_sm10x_tcgen05_guardrail_trap_col_being_dealloced_not_returned_by_alloc:
[----:B------:R-:W-:Y:S05]  /*8a50*/  BPT.TRAP 0x1 ;  /* 0x000000040000795c */ /* 0x000fea0000300000 */
[----:B------:R-:W-:-:S04]  /*8a60*/  HFMA2 R3, -RZ, RZ, 0, 0 ;  /* 0x00000000ff037431 */ /* 0x000fc800000001ff */
[----:B------:R-:W-:Y:S05]  /*8a70*/  RET.REL.NODEC R2 `(_ZN7cutlass13device_kernelINS_4gemm6kernel13GemmUniversalIN4cute5tupleIJiiiiEEENS1_10collective13CollectiveMmaINS1_35MainloopSm100TmaUmmaWarpSpecializedILi44ELi2ELi4ENS5_IJNS4_1CILi1EEESB_SB_EEEEENS5_IJNSA_ILi64EEENSA_ILi16EEESE_EEEaNS5_IJlSB_lEEEaSH_NS4_8TiledMMAINS4_8MMA_AtomIJNS4_15SM100_MMA_S8_SSIaaiLi64ELi16ELNS4_4UMMA5MajorE0ELSM_0ELNSL_8SaturateE0EEEEEENS4_6LayoutISC_NS5_IJNSA_ILi0EEESR_SR_EEEEENS5_IJNS4_10UnderscoreESU_SU_EEEEENS4_13SM90_TMA_LOADENS4_14ComposedLayoutINS4_7SwizzleILi2ELi4ELi3EEENS4_18smem_ptr_flag_bitsILi8EEENSQ_INS5_IJNSA_ILi8EEESE_EEENS5_IJSE_SB_EEEEEEEvNS4_8identityESX_S17_vS18_EENS_8epilogue10collective18CollectiveEpilogueINS1A_23Sm100TmaWarpSpecializedILi1ELi1ELi8ELb0ELb0EEEJSG_NS5_IJNSQ_ISE_SB_EENSQ_ISF_SB_EEEEEaSH_aSH_NS1A_6fusion15FusionCallbacksIS1E_NS1I_17LinearCombinationIaiaiLNS_15FloatRoundStyleE2EEESG_S1H_JEEENS4_5SM1004TMEM4LOAD25SM100_TMEM_LOAD_16dp32b8xESX_NSY_INSZ_ILi0ELi4ELi3EEES12_NSQ_INS5_IJS13_SF_EEENS5_IJSF_SB_EEEEEEENS4_39AutoVectorizingCopyWithAssumedAlignmentILi128EEENS4_14SM90_TMA_STOREES1W_S1Y_S1Y_EEEvvEEEEvNT_6ParamsE) ;  /* 0xffffff7402607950 */ /* 0x000fea0003c3ffff */
        .weak           $__internal_1_$__cuda_sm10x_tcgen05_guardrail_trap_phase_invalid_during_alloc
        .type           $__internal_1_$__cuda_sm10x_tcgen05_guardrail_trap_phase_invalid_during_alloc,@function
        .size           $__internal_1_$__cuda_sm10x_tcgen05_guardrail_trap_phase_invalid_during_alloc,($__internal_2_$__cuda_sm10x_tcgen05_guardrail_trap_unallocated_columns_being_dealloced - $__internal_1_$__cuda_sm10x_tcgen05_guardrail_trap_phase_invalid_during_alloc)
$__internal_1_$__cuda_sm10x_tcgen05_guardrail_trap_phase_invalid_during_alloc:
[----:B------:R-:W-:Y:S05]  /*8a80*/  BPT.TRAP 0x1 ;  /* 0x000000040000795c */ /* 0x000fea0000300000 */
[----:B------:R-:W-:-:S04]  /*8a90*/  MOV R3, 0x0 ;  /* 0x0000000000037802 */ /* 0x000fc80000000f00 */
[----:B------:R-:W-:Y:S05]  /*8aa0*/  RET.REL.NODEC R2 `(_ZN7cutlass13device_kernelINS_4gemm6kernel13GemmUniversalIN4cute5tupleIJiiiiEEENS1_10collective13CollectiveMmaINS1_35MainloopSm100TmaUmmaWarpSpecializedILi44ELi2ELi4ENS5_IJNS4_1CILi1EEESB_SB_EEEEENS5_IJNSA_ILi64EEENSA_ILi16EEESE_EEEaNS5_IJlSB_lEEEaSH_NS4_8TiledMMAINS4_8MMA_AtomIJNS4_15SM100_MMA_S8_SSIaaiLi64ELi16ELNS4_4UMMA5MajorE0ELSM_0ELNSL_8SaturateE0EEEEEENS4_6LayoutISC_NS5_IJNSA_ILi0EEESR_SR_EEEEENS5_IJNS4_10UnderscoreESU_SU_EEEEENS4_13SM90_TMA_LOADENS4_14ComposedLayoutINS4_7SwizzleILi2ELi4ELi3EEENS4_18smem_ptr_flag_bitsILi8EEENSQ_INS5_IJNSA_ILi8EEESE_EEENS5_IJSE_SB_EEEEEEEvNS4_8identityESX_S17_vS18_EENS_8epilogue10collective18CollectiveEpilogueINS1A_23Sm100TmaWarpSpecializedILi1ELi1ELi8ELb0ELb0EEEJSG_NS5_IJNSQ_ISE_SB_EENSQ_ISF_SB_EEEEEaSH_aSH_NS1A_6fusion15FusionCallbacksIS1E_NS1I_17LinearCombinationIaiaiLNS_15FloatRoundStyleE2EEESG_S1H_JEEENS4_5SM1004TMEM4LOAD25SM100_TMEM_LOAD_16dp32b8xESX_NSY_INSZ_ILi0ELi4ELi3EEES12_NSQ_INS5_IJS13_SF_EEENS5_IJSF_SB_EEEEEEENS4_39AutoVectorizingCopyWithAssumedAlignmentILi128EEENS4_14SM90_TMA_STOREES1W_S1Y_S1Y_EEEvvEEEEvNT_6ParamsE) ;  /* 0xffffff7402547950 */ /* 0x000fea0003c3ffff */
        .weak           $__internal_2_$__cuda_sm10x_tcgen05_guardrail_trap_unallocated_columns_being_dealloced
        .type           $__internal_2_$__cuda_sm10x_tcgen05_guardrail_trap_unallocated_columns_being_dealloced,@function
        .size           $__internal_2_$__cuda_sm10x_tcgen05_guardrail_trap_unallocated_columns_being_dealloced,(.L_x_246 - $__internal_2_$__cuda_sm10x_tcgen05_guardrail_trap_unallocated_columns_being_dealloced)
$__internal_2_$__cuda_sm10x_tcgen05_guardrail_trap_unallocated_columns_being_dealloced:
[----:B------:R-:W-:Y:S05]  /*8ab0*/  BPT.TRAP 0x1 ;  /* 0x000000040000795c */ /* 0x000fea0000300000 */
[----:B------:R-:W-:-:S04]  /*8ac0*/  HFMA2 R3, -RZ, RZ, 0, 0 ;  /* 0x00000000ff037431 */ /* 0x000fc800000001ff */
[----:B------:R-:W-:Y:S05]  /*8ad0*/  RET.REL.NODEC R2 `(_ZN7cutlass13device_kernelINS_4gemm6kernel13GemmUniversalIN4cute5tupleIJiiiiEEENS1_10collective13CollectiveMmaINS1_35MainloopSm100TmaUmmaWarpSpecializedILi44ELi2ELi4ENS5_IJNS4_1CILi1EEESB_SB_EEEEENS5_IJNSA_ILi64EEENSA_ILi16EEESE_EEEaNS5_IJlSB_lEEEaSH_NS4_8TiledMMAINS4_8MMA_AtomIJNS4_15SM100_MMA_S8_SSIaaiLi64ELi16ELNS4_4UMMA5MajorE0ELSM_0ELNSL_8SaturateE0EEEEEENS4_6LayoutISC_NS5_IJNSA_ILi0EEESR_SR_EEEEENS5_IJNS4_10UnderscoreESU_SU_EEEEENS4_13SM90_TMA_LOADENS4_14ComposedLayoutINS4_7SwizzleILi2ELi4ELi3EEENS4_18smem_ptr_flag_bitsILi8EEENSQ_INS5_IJNSA_ILi8EEESE_EEENS5_IJSE_SB_EEEEEEEvNS4_8identityESX_S17_vS18_EENS_8epilogue10collective18CollectiveEpilogueINS1A_23Sm100TmaWarpSpecializedILi1ELi1ELi8ELb0ELb0EEEJSG_NS5_IJNSQ_ISE_SB_EENSQ_ISF_SB_EEEEEaSH_aSH_NS1A_6fusion15FusionCallbacksIS1E_NS1I_17LinearCombinationIaiaiLNS_15FloatRoundStyleE2EEESG_S1H_JEEENS4_5SM1004TMEM4LOAD25SM100_TMEM_LOAD_16dp32b8xESX_NSY_INSZ_ILi0ELi4ELi3EEES12_NSQ_INS5_IJS13_SF_EEENS5_IJSF_SB_EEEEEEENS4_39AutoVectorizingCopyWithAssumedAlignmentILi128EEENS4_14SM90_TMA_STOREES1W_S1Y_S1Y_EEEvvEEEEvNT_6ParamsE) ;  /* 0xffffff7402487950 */ /* 0x000fea0003c3ffff */
.L_x_245:
[----:B------:R-:W-:-:S00]  /*8ae0*/  BRA `(.L_x_245) ;  /* 0xfffffffc00fc7947 */ /* 0x000fc0000383ffff */
[----:B------:R-:W-:-:S00]  /*8af0*/  NOP ;  /* 0x0000000000007918 */ /* 0x000fc00000000000 */
        /* <DEDUP_REMOVED lines=8> */
.L_x_246:


//--------------------- .nv.global.init           --------------------------
	.section	.nv.global.init,"aw",@progbits
.nv.global.init:
	.type		$str$26,@object
	.size		$str$26,($str$25 - $str$26)
$str$26:
        /*0000*/ 	.byte	0x2f, 0x74, 0x6d, 0x70, 0x2f, 0x63, 0x75, 0x74, 0x6c, 0x61, 0x73, 0x73, 0x5f, 0x73, 0x77, 0x65
        /*0010*/ 	.byte	0x65, 0x70, 0x5f, 0x73, 0x72, 0x63, 0x2f, 0x69, 0x6e, 0x63, 0x6c, 0x75, 0x64, 0x65, 0x2f, 0x63
        /*0020*/ 	.byte	0x75, 0x74, 0x65, 0x2f, 0x61, 0x74, 0x6f, 0x6d, 0x2f, 0x63, 0x6f, 0x70, 0x79, 0x5f, 0x74, 0x72
        /*0030*/ 	.byte	0x61, 0x69, 0x74, 0x73, 0x5f, 0x73, 0x6d, 0x31, 0x30, 0x30, 0x2e, 0x68, 0x70, 0x70, 0x00
	.type		$str$25,@object
	.size		$str$25,(__unnamed_1 - $str$25)
$str$25:
        /*003f*/ 	.byte	0x28, 0x28, 0x75, 0x69, 0x6e, 0x74, 0x33, 0x32, 0x5f, 0x74, 0x28, 0x74, 0x68, 0x72, 0x65, 0x61
        /*004f*/ 	.byte	0x64, 0x49, 0x64, 0x78, 0x2e, 0x78, 0x29, 0x20, 0x2f, 0x20, 0x33, 0x32, 0x29, 0x20, 0x25, 0x20
        /*005f*/ 	.byte	0x34, 0x29, 0x20, 0x3d, 0x3d, 0x20, 0x28, 0x28, 0x28, 0x74, 0x6d, 0x65, 0x6d, 0x5f, 0x61, 0x64
        /*006f*/ 	.byte	0x64, 0x72, 0x20, 0x3e, 0x3e, 0x20, 0x31, 0x36, 0x29, 0x20, 0x2f, 0x20, 0x33, 0x32, 0x29, 0x20
        /*007f*/ 	.byte	0x25, 0x20, 0x34, 0x29, 0x00
	.type		__unnamed_1,@object
	.size		__unnamed_1,(.L_1 - __unnamed_1)
__unnamed_1:
        /*0084*/ 	.byte	0x63, 0x6f, 0x6e, 0x73, 0x74, 0x65, 0x78, 0x70, 0x72, 0x20, 0x76, 0x6f, 0x69, 0x64, 0x20, 0x63
        /* <DEDUP_REMOVED lines=36> */
        /*02d4*/ 	.byte	0x3a, 0x3a, 0x43, 0x3c, 0x30, 0x3e, 0x3e, 0x3e, 0x3e, 0x5d, 0x00
.L_1:


//--------------------- .nv.shared._ZN7cutlass13device_kernelINS_4gemm6kernel13GemmUniversalIN4cute5tupleIJiiiiEEENS1_10collective13CollectiveMmaINS1_35MainloopSm100TmaUmmaWarpSpecializedILi44ELi2ELi4ENS5_IJNS4_1CILi1EEESB_SB_EEEEENS5_IJNSA_ILi64EEENSA_ILi16EEESE_EEEaNS5_IJlSB_lEEEaSH_NS4_8TiledMMAINS4_8MMA_AtomIJNS4_15SM100_MMA_S8_SSIaaiLi64ELi16ELNS4_4UMMA5MajorE0ELSM_0ELNSL_8SaturateE0EEEEEENS4_6LayoutISC_NS5_IJNSA_ILi0EEESR_SR_EEEEENS5_IJNS4_10UnderscoreESU_SU_EEEEENS4_13SM90_TMA_LOADENS4_14ComposedLayoutINS4_7SwizzleILi2ELi4ELi3EEENS4_18smem_ptr_flag_bitsILi8EEENSQ_INS5_IJNSA_ILi8EEESE_EEENS5_IJSE_SB_EEEEEEEvNS4_8identityESX_S17_vS18_EENS_8epilogue10collective18CollectiveEpilogueINS1A_23Sm100TmaWarpSpecializedILi1ELi1ELi8ELb0ELb0EEEJSG_NS5_IJNSQ_ISE_SB_EENSQ_ISF_SB_EEEEEaSH_aSH_NS1A_6fusion15FusionCallbacksIS1E_NS1I_17LinearCombinationIaiaiLNS_15FloatRoundStyleE2EEESG_S1H_JEEENS4_5SM1004TMEM4LOAD25SM100_TMEM_LOAD_16dp32b8xESX_NSY_INSZ_ILi0ELi4ELi3EEES12_NSQ_INS5_IJS13_SF_EEENS5_IJSF_SB_EEEEEEENS4_39AutoVectorizingCopyWithAssumedAlignmentILi128EEENS4_14SM90_TMA_STOREES1W_S1Y_S1Y_EEEvvEEEEvNT_6ParamsE --------------------------
	.section	.nv.shared._ZN7cutlass13device_kernelINS_4gemm6kernel13GemmUniversalIN4cute5tupleIJiiiiEEENS1_10collective13CollectiveMmaINS1_35MainloopSm100TmaUmmaWarpSpecializedILi44ELi2ELi4ENS5_IJNS4_1CILi1EEESB_SB_EEEEENS5_IJNSA_ILi64EEENSA_ILi16EEESE_EEEaNS5_IJlSB_lEEEaSH_NS4_8TiledMMAINS4_8MMA_AtomIJNS4_15SM100_MMA_S8_SSIaaiLi64ELi16ELNS4_4UMMA5MajorE0ELSM_0ELNSL_8SaturateE0EEEEEENS4_6LayoutISC_NS5_IJNSA_ILi0EEESR_SR_EEEEENS5_IJNS4_10UnderscoreESU_SU_EEEEENS4_13SM90_TMA_LOADENS4_14ComposedLayoutINS4_7SwizzleILi2ELi4ELi3EEENS4_18smem_ptr_flag_bitsILi8EEENSQ_INS5_IJNSA_ILi8EEESE_EEENS5_IJSE_SB_EEEEEEEvNS4_8identityESX_S17_vS18_EENS_8epilogue10collective18CollectiveEpilogueINS1A_23Sm100TmaWarpSpecializedILi1ELi1ELi8ELb0ELb0EEEJSG_NS5_IJNSQ_ISE_SB_EENSQ_ISF_SB_EEEEEaSH_aSH_NS1A_6fusion15FusionCallbacksIS1E_NS1I_17LinearCombinationIaiaiLNS_15FloatRoundStyleE2EEESG_S1H_JEEENS4_5SM1004TMEM4LOAD25SM100_TMEM_LOAD_16dp32b8xESX_NSY_INSZ_ILi0ELi4ELi3EEES12_NSQ_INS5_IJS13_SF_EEENS5_IJSF_SB_EEEEEEENS4_39AutoVectorizingCopyWithAssumedAlignmentILi128EEENS4_14SM90_TMA_STOREES1W_S1Y_S1Y_EEEvvEEEEvNT_6ParamsE,"aw",@nobits
	.sectionflags	@""
	.align	16
	.zero		1024


//--------------------- .nv.shared.reserved.0     --------------------------
	.section	.nv.shared.reserved.0,"aw",@nobits
	.weak		__nv_reservedSMEM_offset_0_alias
	.size		__nv_reservedSMEM_offset_0_alias, 0, 64
	.other		__nv_reservedSMEM_offset_0_alias,@"STO_CUDA_RESERVED_SHARED STV_DEFAULT"
__nv_reservedSMEM_offset_0_alias:
	.zero		0
.nv.shared.reserved.0:
	.zero		64
	.weak		__nv_reservedSMEM_tcgen05_partition
	.type		__nv_reservedSMEM_tcgen05_partition,@object
	.size		__nv_reservedSMEM_tcgen05_partition,(.L_0 - __nv_reservedSMEM_tcgen05_partition)
__nv_reservedSMEM_tcgen05_partition:
	.zero		32
.L_0:


//--------------------- .nv.global                --------------------------
	.section	.nv.global,"aw",@nobits
.nv.global:
	.type		_ZN40_INTERNAL_579288f9_4_k_cu_48b7002f_336944cute1_E,@object
	.size		_ZN40_INTERNAL_579288f9_4_k_cu_48b7002f_336944cute1_E,(_ZN40_INTERNAL_579288f9_4_k_cu_48b7002f_336944cuda3std3__45__cpo6cbeginE - _ZN40_INTERNAL_579288f9_4_k_cu_48b7002f_336944cute1_E)
_ZN40_INTERNAL_579288f9_4_k_cu_48b7002f_336944cute1_E:
	.zero		1
	.type		_ZN40_INTERNAL_579288f9_4_k_cu_48b7002f_336944cuda3std3__45__cpo6cbeginE,@object
	.size		_ZN40_INTERNAL_579288f9_4_k_cu_48b7002f_336944cuda3std3__45__cpo6cbeginE,(_ZN40_INTERNAL_579288f9_4_k_cu_48b7002f_336944cuda3std3__48in_placeE - _ZN40_INTERNAL_579288f9_4_k_cu_48b7002f_336944cuda3std3__45__cpo6cbeginE)
_ZN40_INTERNAL_579288f9_4_k_cu_48b7002f_336944cuda3std3__45__cpo6cbeginE:
	.zero		1
	.type		_ZN40_INTERNAL_579288f9_4_k_cu_48b7002f_336944cuda3std3__48in_placeE,@object
	.size		_ZN40_INTERNAL_579288f9_4_k_cu_48b7002f_336944cuda3std3__48in_placeE,(_ZN40_INTERNAL_579288f9_4_k_cu_48b7002f_336944cuda3std6ranges3__45__cpo9iter_moveE - _ZN40_INTERNAL_579288f9_4_k_cu_48b7002f_336944cuda3std3__48in_placeE)
_ZN40_INTERNAL_579288f9_4_k_cu_48b7002f_336944cuda3std3__48in_placeE:
	.zero		1
	.type		_ZN40_INTERNAL_579288f9_4_k_cu_48b7002f_336944cuda3std6ranges3__45__cpo9iter_moveE,@object
	.size		_ZN40_INTERNAL_579288f9_4_k_cu_48b7002f_336944cuda3std6ranges3__45__cpo9iter_moveE,(_ZN40_INTERNAL_579288f9_4_k_cu_48b7002f_336944cuda3std3__45__cpo5beginE - _ZN40_INTERNAL_579288f9_4_k_cu_48b7002f_336944cuda3std6ranges3__45__cpo9iter_moveE)
_ZN40_INTERNAL_579288f9_4_k_cu_48b7002f_336944cuda3std6ranges3__45__cpo9iter_moveE:
	.zero		1
	.type		_ZN40_INTERNAL_579288f9_4_k_cu_48b7002f_336944cuda3std3__45__cpo5beginE,@object
	.size		_ZN40_INTERNAL_579288f9_4_k_cu_48b7002f_336944cuda3std3__45__cpo5beginE,(_ZN40_INTERNAL_579288f9_4_k_cu_48b7002f_336944cuda3std3__442_GLOBAL__N__579288f9_4_k_cu_48b7002f_336946ignoreE - _ZN40_INTERNAL_579288f9_4_k_cu_48b7002f_336944cuda3std3__45__cpo5beginE)
_ZN40_INTERNAL_579288f9_4_k_cu_48b7002f_336944cuda3std3__45__cpo5beginE:
	.zero		1
	.type		_ZN40_INTERNAL_579288f9_4_k_cu_48b7002f_336944cuda3std3__442_GLOBAL__N__579288f9_4_k_cu_48b7002f_336946ignoreE,@object
	.size		_ZN40_INTERNAL_579288f9_4_k_cu_48b7002f_336944cuda3std3__442_GLOBAL__N__579288f9_4_k_cu_48b7002f_336946ignoreE,(_ZN40_INTERNAL_579288f9_4_k_cu_48b7002f_336944cute7productE - _ZN40_INTERNAL_579288f9_4_k_cu_48b7002f_336944cuda3std3__442_GLOBAL__N__579288f9_4_k_cu_48b7002f_336946ignoreE)
_ZN40_INTERNAL_579288f9_4_k_cu_48b7002f_336944cuda3std3__442_GLOBAL__N__579288f9_4_k_cu_48b7002f_336946ignoreE:
	.zero		1
	.type		_ZN40_INTERNAL_579288f9_4_k_cu_48b7002f_336944cute7productE,@object
	.size		_ZN40_INTERNAL_579288f9_4_k_cu_48b7002f_336944cute7productE,(_ZN40_INTERNAL_579288f9_4_k_cu_48b7002f_336944cuda3std3__45__cpo3endE - _ZN40_INTERNAL_579288f9_4_k_cu_48b7002f_336944cute7productE)
_ZN40_INTERNAL_579288f9_4_k_cu_48b7002f_336944cute7productE:
	.zero		1
	.type		_ZN40_INTERNAL_579288f9_4_k_cu_48b7002f_336944cuda3std3__45__cpo3endE,@object
	.size		_ZN40_INTERNAL_579288f9_4_k_cu_48b7002f_336944cuda3std3__45__cpo3endE,(_ZN40_INTERNAL_579288f9_4_k_cu_48b7002f_336944cuda3std3__419piecewise_constructE - _ZN40_INTERNAL_579288f9_4_k_cu_48b7002f_336944cuda3std3__45__cpo3endE)
_ZN40_INTERNAL_579288f9_4_k_cu_48b7002f_336944cuda3std3__45__cpo3endE:
	.zero		1
	.type		_ZN40_INTERNAL_579288f9_4_k_cu_48b7002f_336944cuda3std3__419piecewise_constructE,@object
	.size		_ZN40_INTERNAL_579288f9_4_k_cu_48b7002f_336944cuda3std3__419piecewise_constructE,(_ZN40_INTERNAL_579288f9_4_k_cu_48b7002f_336944cuda3std3__45__cpo4cendE - _ZN40_INTERNAL_579288f9_4_k_cu_48b7002f_336944cuda3std3__419piecewise_constructE)
_ZN40_INTERNAL_579288f9_4_k_cu_48b7002f_336944cuda3std3__419piecewise_constructE:
	.zero		1
	.type		_ZN40_INTERNAL_579288f9_4_k_cu_48b7002f_336944cuda3std3__45__cpo4cendE,@object
	.size		_ZN40_INTERNAL_579288f9_4_k_cu_48b7002f_336944cuda3std3__45__cpo4cendE,(_ZN40_INTERNAL_579288f9_4_k_cu_48b7002f_336944cuda3std6ranges3__45__cpo4swapE - _ZN40_INTERNAL_579288f9_4_k_cu_48b7002f_336944cuda3std3__45__cpo4cendE)
_ZN40_INTERNAL_579288f9_4_k_cu_48b7002f_336944cuda3std3__45__cpo4cendE:
	.zero		1
	.type		_ZN40_INTERNAL_579288f9_4_k_cu_48b7002f_336944cuda3std6ranges3__45__cpo4swapE,@object
	.size		_ZN40_INTERNAL_579288f9_4_k_cu_48b7002f_336944cuda3std6ranges3__45__cpo4swapE,(.L_9 - _ZN40_INTERNAL_579288f9_4_k_cu_48b7002f_336944cuda3std6ranges3__45__cpo4swapE)
_ZN40_INTERNAL_579288f9_4_k_cu_48b7002f_336944cuda3std6ranges3__45__cpo4swapE:
	.zero		1
.L_9:


//--------------------- .nv.constant0._ZN7cutlass13device_kernelINS_4gemm6kernel13GemmUniversalIN4cute5tupleIJiiiiEEENS1_10collective13CollectiveMmaINS1_35MainloopSm100TmaUmmaWarpSpecializedILi44ELi2ELi4ENS5_IJNS4_1CILi1EEESB_SB_EEEEENS5_IJNSA_ILi64EEENSA_ILi16EEESE_EEEaNS5_IJlSB_lEEEaSH_NS4_8TiledMMAINS4_8MMA_AtomIJNS4_15SM100_MMA_S8_SSIaaiLi64ELi16ELNS4_4UMMA5MajorE0ELSM_0ELNSL_8SaturateE0EEEEEENS4_6LayoutISC_NS5_IJNSA_ILi0EEESR_SR_EEEEENS5_IJNS4_10UnderscoreESU_SU_EEEEENS4_13SM90_TMA_LOADENS4_14ComposedLayoutINS4_7SwizzleILi2ELi4ELi3EEENS4_18smem_ptr_flag_bitsILi8EEENSQ_INS5_IJNSA_ILi8EEESE_EEENS5_IJSE_SB_EEEEEEEvNS4_8identityESX_S17_vS18_EENS_8epilogue10collective18CollectiveEpilogueINS1A_23Sm100TmaWarpSpecializedILi1ELi1ELi8ELb0ELb0EEEJSG_NS5_IJNSQ_ISE_SB_EENSQ_ISF_SB_EEEEEaSH_aSH_NS1A_6fusion15FusionCallbacksIS1E_NS1I_17LinearCombinationIaiaiLNS_15FloatRoundStyleE2EEESG_S1H_JEEENS4_5SM1004TMEM4LOAD25SM100_TMEM_LOAD_16dp32b8xESX_NSY_INSZ_ILi0ELi4ELi3EEES12_NSQ_INS5_IJS13_SF_EEENS5_IJSF_SB_EEEEEEENS4_39AutoVectorizingCopyWithAssumedAlignmentILi128EEENS4_14SM90_TMA_STOREES1W_S1Y_S1Y_EEEvvEEEEvNT_6ParamsE --------------------------
	.section	.nv.constant0._ZN7cutlass13device_kernelINS_4gemm6kernel13GemmUniversalIN4cute5tupleIJiiiiEEENS1_10collective13CollectiveMmaINS1_35MainloopSm100TmaUmmaWarpSpecializedILi44ELi2ELi4ENS5_IJNS4_1CILi1EEESB_SB_EEEEENS5_IJNSA_ILi64EEENSA_ILi16EEESE_EEEaNS5_IJlSB_lEEEaSH_NS4_8TiledMMAINS4_8MMA_AtomIJNS4_15SM100_MMA_S8_SSIaaiLi64ELi16ELNS4_4UMMA5MajorE0ELSM_0ELNSL_8SaturateE0EEEEEENS4_6LayoutISC_NS5_IJNSA_ILi0EEESR_SR_EEEEENS5_IJNS4_10UnderscoreESU_SU_EEEEENS4_13SM90_TMA_LOADENS4_14ComposedLayoutINS4_7SwizzleILi2ELi4ELi3EEENS4_18smem_ptr_flag_bitsILi8EEENSQ_INS5_IJNSA_ILi8EEESE_EEENS5_IJSE_SB_EEEEEEEvNS4_8identityESX_S17_vS18_EENS_8epilogue10collective18CollectiveEpilogueINS1A_23Sm100TmaWarpSpecializedILi1ELi1ELi8ELb0ELb0EEEJSG_NS5_IJNSQ_ISE_SB_EENSQ_ISF_SB_EEEEEaSH_aSH_NS1A_6fusion15FusionCallbacksIS1E_NS1I_17LinearCombinationIaiaiLNS_15FloatRoundStyleE2EEESG_S1H_JEEENS4_5SM1004TMEM4LOAD25SM100_TMEM_LOAD_16dp32b8xESX_NSY_INSZ_ILi0ELi4ELi3EEES12_NSQ_INS5_IJS13_SF_EEENS5_IJSF_SB_EEEEEEENS4_39AutoVectorizingCopyWithAssumedAlignmentILi128EEENS4_14SM90_TMA_STOREES1W_S1Y_S1Y_EEEvvEEEEvNT_6ParamsE,"a",@progbits
	.sectionflags	@""
	.align	4
.nv.constant0._ZN7cutlass13device_kernelINS_4gemm6kernel13GemmUniversalIN4cute5tupleIJiiiiEEENS1_10collective13CollectiveMmaINS1_35MainloopSm100TmaUmmaWarpSpecializedILi44ELi2ELi4ENS5_IJNS4_1CILi1EEESB_SB_EEEEENS5_IJNSA_ILi64EEENSA_ILi16EEESE_EEEaNS5_IJlSB_lEEEaSH_NS4_8TiledMMAINS4_8MMA_AtomIJNS4_15SM100_MMA_S8_SSIaaiLi64ELi16ELNS4_4UMMA5MajorE0ELSM_0ELNSL_8SaturateE0EEEEEENS4_6LayoutISC_NS5_IJNSA_ILi0EEESR_SR_EEEEENS5_IJNS4_10UnderscoreESU_SU_EEEEENS4_13SM90_TMA_LOADENS4_14ComposedLayoutINS4_7SwizzleILi2ELi4ELi3EEENS4_18smem_ptr_flag_bitsILi8EEENSQ_INS5_IJNSA_ILi8EEESE_EEENS5_IJSE_SB_EEEEEEEvNS4_8identityESX_S17_vS18_EENS_8epilogue10collective18CollectiveEpilogueINS1A_23Sm100TmaWarpSpecializedILi1ELi1ELi8ELb0ELb0EEEJSG_NS5_IJNSQ_ISE_SB_EENSQ_ISF_SB_EEEEEaSH_aSH_NS1A_6fusion15FusionCallbacksIS1E_NS1I_17LinearCombinationIaiaiLNS_15FloatRoundStyleE2EEESG_S1H_JEEENS4_5SM1004TMEM4LOAD25SM100_TMEM_LOAD_16dp32b8xESX_NSY_INSZ_ILi0ELi4ELi3EEES12_NSQ_INS5_IJS13_SF_EEENS5_IJSF_SB_EEEEEEENS4_39AutoVectorizingCopyWithAssumedAlignmentILi128EEENS4_14SM90_TMA_STOREES1W_S1Y_S1Y_EEEvvEEEEvNT_6ParamsE:
	.zero		2944


//--------------------- SYMBOLS --------------------------

	.type		.nv.reservedSmem.offset0,@object
	.size		.nv.reservedSmem.offset0,0x4
	.type		.nv.reservedSmem.cap,@object
	.size		.nv.reservedSmem.cap,0x4
	.type		__assertfail,@function
